	.target	sm_90a

	.elftype	@"ET_EXEC"


//--------------------- .note.nv.tkinfo           --------------------------
	.section	.note.nv.tkinfo,"",@"SHT_NOTE"
	.sectionflags	@"SHF_NOTE_NV_TKINFO"
	.tkinfo
        /*0018*/ 	.word	0x00000002
        /*0030*/ 	.string	""
        /*0030*/ 	.string	"ptxas"
        /*0030*/ 	.string	"Cuda compilation tools, release 13.0, V13.0.88"
        /*0030*/ 	.string	"Build cuda_13.0.r13.0/compiler.36424714_0"
        /*0030*/ 	.string	"-arch sm_90a -m 64 "



//--------------------- .note.nv.cuinfo           --------------------------
	.section	.note.nv.cuinfo,"",@"SHT_NOTE"
	.sectionflags	@"SHF_NOTE_NV_CUINFO"
        /*0018*/ 	.short	0x0002
        /*001a*/ 	.short	0x005a
        /*001c*/ 	.short	0x0082
	.zero		2


//--------------------- .nv.info                  --------------------------
	.section	.nv.info,"",@"SHT_CUDA_INFO"
	.align	4


	//----- nvinfo : EIATTR_REGCOUNT
	.align		4
        /*0000*/ 	.byte	0x04, 0x2f
        /*0002*/ 	.short	(.L_15 - .L_14)
	.align		4
.L_14:
        /*0004*/ 	.word	index@(_ZN7cutlass13device_kernelINS_4gemm6kernel13GemmUniversalIN4cute5tupleIJiiiiEEENS1_10collective13CollectiveMmaINS1_34MainloopSm90TmaGmmaWarpSpecializedILi5ENS5_IJNS4_1CILi1EEESB_SB_EEENS1_35KernelTmaWarpSpecializedCooperativeEEENS5_IJNSA_ILi256EEESF_NSA_ILi128EEEEEEaNS5_IJlSB_lEEEaSI_NS4_8TiledMMAINS4_8MMA_AtomIJNS4_4SM904GMMA27MMA_64x256x32_S32S8S8_SS_TNEEEENS4_6LayoutINS5_IJNSA_ILi2EEESB_SB_EEENS5_IJSB_NSA_ILi0EEESS_EEEEENS5_IJNS4_10UnderscoreESV_SV_EEEEENS4_13SM90_TMA_LOADENS4_14ComposedLayoutINS4_7SwizzleILi3ELi4ELi3EEENS4_18smem_ptr_flag_bitsILi8EEENSP_INS5_IJNSA_ILi8EEESG_EEENS5_IJSG_SB_EEEEEEEvNS4_8identityESY_S18_vS19_EENS_8epilogue10collective6detail29Sm90TmaWarpSpecializedAdapterINS1C_15DefaultEpilogueIaSI_SI_NS1B_6thread17LinearCombinationIaLi1EiiLNS1G_9ScaleType4KindE0ELNS_15FloatRoundStyleE2EaEENS1_15EpilogueDefaultEEEEEvvEEEEvNT_6ParamsE)
        /*0008*/ 	.word	0x000000a8


	//----- nvinfo : EIATTR_FRAME_SIZE
	.align		4
.L_15:
        /*000c*/ 	.byte	0x04, 0x11
        /*000e*/ 	.short	(.L_17 - .L_16)
	.align		4
.L_16:
        /*0010*/ 	.word	index@(_ZN7cutlass13device_kernelINS_4gemm6kernel13GemmUniversalIN4cute5tupleIJiiiiEEENS1_10collective13CollectiveMmaINS1_34MainloopSm90TmaGmmaWarpSpecializedILi5ENS5_IJNS4_1CILi1EEESB_SB_EEENS1_35KernelTmaWarpSpecializedCooperativeEEENS5_IJNSA_ILi256EEESF_NSA_ILi128EEEEEEaNS5_IJlSB_lEEEaSI_NS4_8TiledMMAINS4_8MMA_AtomIJNS4_4SM904GMMA27MMA_64x256x32_S32S8S8_SS_TNEEEENS4_6LayoutINS5_IJNSA_ILi2EEESB_SB_EEENS5_IJSB_NSA_ILi0EEESS_EEEEENS5_IJNS4_10UnderscoreESV_SV_EEEEENS4_13SM90_TMA_LOADENS4_14ComposedLayoutINS4_7SwizzleILi3ELi4ELi3EEENS4_18smem_ptr_flag_bitsILi8EEENSP_INS5_IJNSA_ILi8EEESG_EEENS5_IJSG_SB_EEEEEEEvNS4_8identityESY_S18_vS19_EENS_8epilogue10collective6detail29Sm90TmaWarpSpecializedAdapterINS1C_15DefaultEpilogueIaSI_SI_NS1B_6thread17LinearCombinationIaLi1EiiLNS1G_9ScaleType4KindE0ELNS_15FloatRoundStyleE2EaEENS1_15EpilogueDefaultEEEEEvvEEEEvNT_6ParamsE)
        /*0014*/ 	.word	0x00000778


	//----- nvinfo : EIATTR_MIN_STACK_SIZE
	.align		4
.L_17:
        /*0018*/ 	.byte	0x04, 0x12
        /*001a*/ 	.short	(.L_19 - .L_18)
	.align		4
.L_18:
        /*001c*/ 	.word	index@(_ZN7cutlass13device_kernelINS_4gemm6kernel13GemmUniversalIN4cute5tupleIJiiiiEEENS1_10collective13CollectiveMmaINS1_34MainloopSm90TmaGmmaWarpSpecializedILi5ENS5_IJNS4_1CILi1EEESB_SB_EEENS1_35KernelTmaWarpSpecializedCooperativeEEENS5_IJNSA_ILi256EEESF_NSA_ILi128EEEEEEaNS5_IJlSB_lEEEaSI_NS4_8TiledMMAINS4_8MMA_AtomIJNS4_4SM904GMMA27MMA_64x256x32_S32S8S8_SS_TNEEEENS4_6LayoutINS5_IJNSA_ILi2EEESB_SB_EEENS5_IJSB_NSA_ILi0EEESS_EEEEENS5_IJNS4_10UnderscoreESV_SV_EEEEENS4_13SM90_TMA_LOADENS4_14ComposedLayoutINS4_7SwizzleILi3ELi4ELi3EEENS4_18smem_ptr_flag_bitsILi8EEENSP_INS5_IJNSA_ILi8EEESG_EEENS5_IJSG_SB_EEEEEEEvNS4_8identityESY_S18_vS19_EENS_8epilogue10collective6detail29Sm90TmaWarpSpecializedAdapterINS1C_15DefaultEpilogueIaSI_SI_NS1B_6thread17LinearCombinationIaLi1EiiLNS1G_9ScaleType4KindE0ELNS_15FloatRoundStyleE2EaEENS1_15EpilogueDefaultEEEEEvvEEEEvNT_6ParamsE)
        /*0020*/ 	.word	0x00000778
.L_19:


//--------------------- .nv.compat                --------------------------
	.section	.nv.compat,"",@"SHT_CUDA_COMPAT_INFO"
	.align	4
        /*0000*/ 	.byte	0x02, 0x09, 0x01, 0x00, 0x02, 0x02, 0x04, 0x00, 0x02, 0x05, 0x05, 0x00, 0x03, 0x07, 0x01, 0x01
        /*0010*/ 	.byte	0x02, 0x03, 0x01, 0x00, 0x02, 0x06, 0x01, 0x00, 0x04, 0x0b, 0x08, 0x00, 0x00, 0x00, 0x00, 0x00
        /*0020*/ 	.byte	0x00, 0x00, 0x00, 0x00


//--------------------- .nv.info._ZN7cutlass13device_kernelINS_4gemm6kernel13GemmUniversalIN4cute5tupleIJiiiiEEENS1_10collective13CollectiveMmaINS1_34MainloopSm90TmaGmmaWarpSpecializedILi5ENS5_IJNS4_1CILi1EEESB_SB_EEENS1_35KernelTmaWarpSpecializedCooperativeEEENS5_IJNSA_ILi256EEESF_NSA_ILi128EEEEEEaNS5_IJlSB_lEEEaSI_NS4_8TiledMMAINS4_8MMA_AtomIJNS4_4SM904GMMA27MMA_64x256x32_S32S8S8_SS_TNEEEENS4_6LayoutINS5_IJNSA_ILi2EEESB_SB_EEENS5_IJSB_NSA_ILi0EEESS_EEEEENS5_IJNS4_10UnderscoreESV_SV_EEEEENS4_13SM90_TMA_LOADENS4_14ComposedLayoutINS4_7SwizzleILi3ELi4ELi3EEENS4_18smem_ptr_flag_bitsILi8EEENSP_INS5_IJNSA_ILi8EEESG_EEENS5_IJSG_SB_EEEEEEEvNS4_8identityESY_S18_vS19_EENS_8epilogue10collective6detail29Sm90TmaWarpSpecializedAdapterINS1C_15DefaultEpilogueIaSI_SI_NS1B_6thread17LinearCombinationIaLi1EiiLNS1G_9ScaleType4KindE0ELNS_15FloatRoundStyleE2EaEENS1_15EpilogueDefaultEEEEEvvEEEEvNT_6ParamsE --------------------------
	.section	.nv.info._ZN7cutlass13device_kernelINS_4gemm6kernel13GemmUniversalIN4cute5tupleIJiiiiEEENS1_10collective13CollectiveMmaINS1_34MainloopSm90TmaGmmaWarpSpecializedILi5ENS5_IJNS4_1CILi1EEESB_SB_EEENS1_35KernelTmaWarpSpecializedCooperativeEEENS5_IJNSA_ILi256EEESF_NSA_ILi128EEEEEEaNS5_IJlSB_lEEEaSI_NS4_8TiledMMAINS4_8MMA_AtomIJNS4_4SM904GMMA27MMA_64x256x32_S32S8S8_SS_TNEEEENS4_6LayoutINS5_IJNSA_ILi2EEESB_SB_EEENS5_IJSB_NSA_ILi0EEESS_EEEEENS5_IJNS4_10UnderscoreESV_SV_EEEEENS4_13SM90_TMA_LOADENS4_14ComposedLayoutINS4_7SwizzleILi3ELi4ELi3EEENS4_18smem_ptr_flag_bitsILi8EEENSP_INS5_IJNSA_ILi8EEESG_EEENS5_IJSG_SB_EEEEEEEvNS4_8identityESY_S18_vS19_EENS_8epilogue10collective6detail29Sm90TmaWarpSpecializedAdapterINS1C_15DefaultEpilogueIaSI_SI_NS1B_6thread17LinearCombinationIaLi1EiiLNS1G_9ScaleType4KindE0ELNS_15FloatRoundStyleE2EaEENS1_15EpilogueDefaultEEEEEvvEEEEvNT_6ParamsE,"",@"SHT_CUDA_INFO"
	.sectionflags	@""
	.align	4


	//----- nvinfo : EIATTR_CUDA_API_VERSION
	.align		4
        /*0000*/ 	.byte	0x04, 0x37
        /*0002*/ 	.short	(.L_21 - .L_20)
.L_20:
        /*0004*/ 	.word	0x00000082


	//----- nvinfo : EIATTR_KPARAM_INFO
	.align		4
.L_21:
        /*0008*/ 	.byte	0x04, 0x17
        /*000a*/ 	.short	(.L_23 - .L_22)
.L_22:
        /*000c*/ 	.word	0x00000000
        /*0010*/ 	.short	0x0000
        /*0012*/ 	.short	0x0070
        /*0014*/ 	.byte	0x00, 0xf0, 0x01, 0x10


	//----- nvinfo : EIATTR_SPARSE_MMA_MASK
	.align		4
.L_23:
        /*0018*/ 	.byte	0x03, 0x50
        /*001a*/ 	.short	0x0000


	//----- nvinfo : EIATTR_MAXREG_COUNT
	.align		4
        /*001c*/ 	.byte	0x03, 0x1b
        /*001e*/ 	.short	0x00a8


	//----- nvinfo : EIATTR_NUM_BARRIERS
	.align		4
        /*0020*/ 	.byte	0x02, 0x4c
        /*0022*/ 	.byte	0x01
	.zero		1


	//----- nvinfo : EIATTR_EXTERNS
	.align		4
        /*0024*/ 	.byte	0x04, 0x0f
        /*0026*/ 	.short	(.L_25 - .L_24)


	//   ....[0]....
	.align		4
.L_24:
        /*0028*/ 	.word	index@(__assertfail)


	//----- nvinfo : EIATTR_ANNOTATIONS
	.align		4
.L_25:
        /*002c*/ 	.byte	0x04, 0x55
        /*002e*/ 	.short	(.L_27 - .L_26)


	//   ....[0]....
.L_26:
        /*0030*/ 	.word	0x00000001
        /*0034*/ 	.byte	0xb0, 0x06, 0x00, 0x00, 0x01, 0x00, 0x00, 0x00, 0xd0, 0x06, 0x00, 0x00, 0x01, 0x00, 0x00, 0x00
        /* <DEDUP_REMOVED lines=709> */
        /*2c94*/ 	.byte	0xb0, 0x7a, 0x01, 0x00, 0x01, 0x00, 0x00, 0x00, 0xd0, 0x7a, 0x01, 0x00


	//----- nvinfo : EIATTR_MERCURY_ISA_VERSION
	.align		4
.L_27:
        /*2ca0*/ 	.byte	0x03, 0x5f
        /*2ca2*/ 	.short	0x0101


	//----- nvinfo : EIATTR_INT_WARP_WIDE_INSTR_OFFSETS
	.align		4
        /*2ca4*/ 	.byte	0x04, 0x31
        /*2ca6*/ 	.short	(.L_29 - .L_28)


	//   ....[0]....
.L_28:
        /*2ca8*/ 	.word	0x00000520


	//   ....[1]....
        /*2cac*/ 	.word	0x00000530


	//   ....[2]....
        /*2cb0*/ 	.word	0x000005c0


	//----- nvinfo : EIATTR_COOP_GROUP_MASK_REGIDS
	.align		4
.L_29:
        /*2cb4*/ 	.byte	0x04, 0x29
        /*2cb6*/ 	.short	(.L_31 - .L_30)


	//   ....[0]....
.L_30:
        /*2cb8*/ 	.word	0xffffffff


	//   ....[1]....
        /*2cbc*/ 	.word	0xffffffff


	//   ....[2]....
        /*2cc0*/ 	.word	0xffffffff


	//   ....[3]....
        /*2cc4*/ 	.word	0xffffffff


	//   ....[4]....
        /*2cc8*/ 	.word	0xffffffff


	//----- nvinfo : EIATTR_COOP_GROUP_INSTR_OFFSETS
	.align		4
.L_31:
        /*2ccc*/ 	.byte	0x04, 0x28
        /*2cce*/ 	.short	(.L_33 - .L_32)


	//   ....[0]....
.L_32:
        /*2cd0*/ 	.word	0x00000070


	//   ....[1]....
        /*2cd4*/ 	.word	0x00000080


	//   ....[2]....
        /*2cd8*/ 	.word	0x000001a0


	//   ....[3]....
        /*2cdc*/ 	.word	0x000003d0


	//   ....[4]....
        /*2ce0*/ 	.word	0x00001190


	//----- nvinfo : EIATTR_REG_RECONFIG
	.align		4
.L_33:
        /*2ce4*/ 	.byte	0x01, 0x54
	.zero		2


	//----- nvinfo : EIATTR_SYSCALL_OFFSETS
	.align		4
        /*2ce8*/ 	.byte	0x04, 0x46
        /*2cea*/ 	.short	(.L_35 - .L_34)


	//   ....[0]....
.L_34:
        /*2cec*/ 	.word	0x00001350


	//----- nvinfo : EIATTR_MBARRIER_INSTR_OFFSETS
	.align		4
.L_35:
        /*2cf0*/ 	.byte	0x04, 0x39
        /*2cf2*/ 	.short	(.L_37 - .L_36)


	//   ....[0]....
.L_36:
        /*2cf4*/ 	.word	0x00000320
        /*2cf8*/ 	.word	0x000000ff
        /*2cfc*/ 	.word	0x00000000
        /*2d00*/ 	.short	0x0100
        /*2d02*/ 	.byte	0x08
	.zero		1


	//   ....[1]....
        /*2d04*/ 	.word	0x00000330
        /*2d08*/ 	.word	0x000000ff
        /*2d0c*/ 	.word	0x00000028
        /*2d10*/ 	.short	0x0100
        /*2d12*/ 	.byte	0x08
	.zero		1


	//   ....[2]....
        /*2d14*/ 	.word	0x00000340
        /*2d18*/ 	.word	0x000000ff
        /*2d1c*/ 	.word	0x00000008
        /*2d20*/ 	.short	0x0100
        /*2d22*/ 	.byte	0x08
	.zero		1


	//   ....[3]....
        /*2d24*/ 	.word	0x00000350
        /*2d28*/ 	.word	0x000000ff
        /*2d2c*/ 	.word	0x00000030
        /*2d30*/ 	.short	0x0100
        /*2d32*/ 	.byte	0x08
	.zero		1


	//   ....[4]....
        /*2d34*/ 	.word	0x00000360
        /*2d38*/ 	.word	0x000000ff
        /*2d3c*/ 	.word	0x00000010
        /*2d40*/ 	.short	0x0100
        /*2d42*/ 	.byte	0x08
	.zero		1


	//   ....[5]....
        /*2d44*/ 	.word	0x00000370
        /*2d48*/ 	.word	0x000000ff
        /*2d4c*/ 	.word	0x00000038
        /*2d50*/ 	.short	0x0100
        /*2d52*/ 	.byte	0x08
	.zero		1


	//   ....[6]....
        /*2d54*/ 	.word	0x00000380
        /*2d58*/ 	.word	0x000000ff
        /*2d5c*/ 	.word	0x00000018
        /*2d60*/ 	.short	0x0100
        /*2d62*/ 	.byte	0x08
	.zero		1


	//   ....[7]....
        /*2d64*/ 	.word	0x00000390
        /*2d68*/ 	.word	0x000000ff
        /*2d6c*/ 	.word	0x00000040
        /*2d70*/ 	.short	0x0100
        /*2d72*/ 	.byte	0x08
	.zero		1


	//   ....[8]....
        /*2d74*/ 	.word	0x000003a0
        /*2d78*/ 	.word	0x000000ff
        /*2d7c*/ 	.word	0x00000020
        /*2d80*/ 	.short	0x0100
        /*2d82*/ 	.byte	0x08
	.zero		1


	//   ....[9]....
        /*2d84*/ 	.word	0x000003b0
        /*2d88*/ 	.word	0x000000ff
        /*2d8c*/ 	.word	0x00000048
        /*2d90*/ 	.short	0x0100
        /*2d92*/ 	.byte	0x08
	.zero		1


	//   ....[10]....
        /*2d94*/ 	.word	0x00000640
        /*2d98*/ 	.word	0x000000ff
        /*2d9c*/ 	.word	0x00000060
        /*2da0*/ 	.short	0x0100
        /*2da2*/ 	.byte	0x10
	.zero		1


	//   ....[11]....
        /*2da4*/ 	.word	0x000006e0
        /*2da8*/ 	.word	0x000000ff
        /*2dac*/ 	.word	0x00000068
        /*2db0*/ 	.short	0x0100
        /*2db2*/ 	.byte	0x10
	.zero		1


	//   ....[12]....
        /*2db4*/ 	.word	0x00001430
        /*2db8*/ 	.word	0x00000003
        /*2dbc*/ 	.word	0x00000000
        /*2dc0*/ 	.short	0x010a
        /*2dc2*/ 	.byte	0x3f
	.zero		1


	//   ....[13]....
        /*2dc4*/ 	.word	0x00001470
        /*2dc8*/ 	.word	0x00000003
        /*2dcc*/ 	.word	0x00000000
        /*2dd0*/ 	.short	0x010a
        /*2dd2*/ 	.byte	0x3f
	.zero		1


	//   ....[14]....
        /*2dd4*/ 	.word	0x00004a70
        /*2dd8*/ 	.word	0x00000002
        /*2ddc*/ 	.word	0x00000000
        /*2de0*/ 	.short	0x010a
        /*2de2*/ 	.byte	0x3f
	.zero		1


	//   ....[15]....
        /*2de4*/ 	.word	0x00004ab0
        /*2de8*/ 	.word	0x00000002
        /*2dec*/ 	.word	0x00000000
        /*2df0*/ 	.short	0x010a
        /*2df2*/ 	.byte	0x3f
	.zero		1


	//   ....[16]....
        /*2df4*/ 	.word	0x00008b50
        /*2df8*/ 	.word	0x00000002
        /*2dfc*/ 	.word	0x00000000
        /*2e00*/ 	.short	0x0101
        /*2e02*/ 	.byte	0x3f
	.zero		1


	//   ....[17]....
        /*2e04*/ 	.word	0x00008d60
        /*2e08*/ 	.word	0x00000000
        /*2e0c*/ 	.word	0x00000000
        /*2e10*/ 	.short	0x0101
        /*2e12*/ 	.byte	0x3f
	.zero		1


	//   ....[18]....
        /*2e14*/ 	.word	0x00017680
        /*2e18*/ 	.word	0x0000000a
        /*2e1c*/ 	.word	0x00000028
        /*2e20*/ 	.short	0x010a
        /*2e22*/ 	.byte	0x3f
	.zero		1


	//   ....[19]....
        /*2e24*/ 	.word	0x000179d0
        /*2e28*/ 	.word	0x00000002
        /*2e2c*/ 	.word	0x00000068
        /*2e30*/ 	.short	0x0101
        /*2e32*/ 	.byte	0x3f
	.zero		1


	//   ....[20]....
        /*2e34*/ 	.word	0x000181d0
        /*2e38*/ 	.word	0x00000005
        /*2e3c*/ 	.word	0x00000000
        /*2e40*/ 	.short	0x010a
        /*2e42*/ 	.byte	0x3f
	.zero		1


	//   ....[21]....
        /*2e44*/ 	.word	0x00018260
        /*2e48*/ 	.word	0x00000007
        /*2e4c*/ 	.word	0x00000000
        /*2e50*/ 	.short	0x010a
        /*2e52*/ 	.byte	0x3f
	.zero		1


	//   ....[22]....
        /*2e54*/ 	.word	0x000182f0
        /*2e58*/ 	.word	0x00000007
        /*2e5c*/ 	.word	0x00000000
        /*2e60*/ 	.short	0x010a
        /*2e62*/ 	.byte	0x3f
	.zero		1


	//   ....[23]....
        /*2e64*/ 	.word	0x00018380
        /*2e68*/ 	.word	0x00000007
        /*2e6c*/ 	.word	0x00000000
        /*2e70*/ 	.short	0x010a
        /*2e72*/ 	.byte	0x3f
	.zero		1


	//   ....[24]....
        /*2e74*/ 	.word	0x00018410
        /*2e78*/ 	.word	0x00000003
        /*2e7c*/ 	.word	0x00000000
        /*2e80*/ 	.short	0x010a
        /*2e82*/ 	.byte	0x3f
	.zero		1


	//   ....[25]....
        /*2e84*/ 	.word	0x00018470
        /*2e88*/ 	.word	0x00000003
        /*2e8c*/ 	.word	0x00000000
        /*2e90*/ 	.short	0x010a
        /*2e92*/ 	.byte	0x3f
	.zero		1


	//   ....[26]....
        /*2e94*/ 	.word	0x000184c0
        /*2e98*/ 	.word	0x00000002
        /*2e9c*/ 	.word	0x00000000
        /*2ea0*/ 	.short	0x010a
        /*2ea2*/ 	.byte	0x3f
	.zero		1


	//   ....[27]....
        /*2ea4*/ 	.word	0x00018590
        /*2ea8*/ 	.word	0x0000000a
        /*2eac*/ 	.word	0x00000028
        /*2eb0*/ 	.short	0x010a
        /*2eb2*/ 	.byte	0x3f
	.zero		1


	//   ....[28]....
        /*2eb4*/ 	.word	0x00018660
        /*2eb8*/ 	.word	0x00000005
        /*2ebc*/ 	.word	0x00000000
        /*2ec0*/ 	.short	0x010a
        /*2ec2*/ 	.byte	0x3f
	.zero		1


	//   ....[29]....
        /*2ec4*/ 	.word	0x000186b0
        /*2ec8*/ 	.word	0x00000007
        /*2ecc*/ 	.word	0x00000000
        /*2ed0*/ 	.short	0x010a
        /*2ed2*/ 	.byte	0x3f
	.zero		1


	//   ....[30]....
        /*2ed4*/ 	.word	0x00018700
        /*2ed8*/ 	.word	0x00000007
        /*2edc*/ 	.word	0x00000000
        /*2ee0*/ 	.short	0x010a
        /*2ee2*/ 	.byte	0x3f
	.zero		1


	//   ....[31]....
        /*2ee4*/ 	.word	0x00018750
        /*2ee8*/ 	.word	0x00000007
        /*2eec*/ 	.word	0x00000000
        /*2ef0*/ 	.short	0x010a
        /*2ef2*/ 	.byte	0x3f
	.zero		1


	//----- nvinfo : EIATTR_NUM_MBARRIERS
	.align		4
.L_37:
        /*2ef4*/ 	.byte	0x03, 0x38
        /*2ef6*/ 	.short	0x000c


	//----- nvinfo : EIATTR_EXIT_INSTR_OFFSETS
	.align		4
        /*2ef8*/ 	.byte	0x04, 0x1c
        /*2efa*/ 	.short	(.L_39 - .L_38)


	//   ....[0]....
.L_38:
        /*2efc*/ 	.word	0x00000740


	//   ....[1]....
        /*2f00*/ 	.word	0x000010b0


	//   ....[2]....
        /*2f04*/ 	.word	0x00016c00


	//   ....[3]....
        /*2f08*/ 	.word	0x00017310


	//   ....[4]....
        /*2f0c*/ 	.word	0x00018460


	//----- nvinfo : EIATTR_MAX_THREADS
	.align		4
.L_39:
        /*2f10*/ 	.byte	0x04, 0x05
        /*2f12*/ 	.short	(.L_41 - .L_40)
.L_40:
        /*2f14*/ 	.word	0x00000180
        /*2f18*/ 	.word	0x00000001
        /*2f1c*/ 	.word	0x00000001


	//----- nvinfo : EIATTR_CRS_STACK_SIZE
	.align		4
.L_41:
        /*2f20*/ 	.byte	0x04, 0x1e
        /*2f22*/ 	.short	(.L_43 - .L_42)
.L_42:
        /*2f24*/ 	.word	0x00000000


	//----- nvinfo : EIATTR_CBANK_PARAM_SIZE
	.align		4
.L_43:
        /*2f28*/ 	.byte	0x03, 0x19
        /*2f2a*/ 	.short	0x0470


	//----- nvinfo : EIATTR_PARAM_CBANK
	.align		4
        /*2f2c*/ 	.byte	0x04, 0x0a
        /*2f2e*/ 	.short	(.L_45 - .L_44)
	.align		4
.L_44:
        /*2f30*/ 	.word	index@(.nv.constant0._ZN7cutlass13device_kernelINS_4gemm6kernel13GemmUniversalIN4cute5tupleIJiiiiEEENS1_10collective13CollectiveMmaINS1_34MainloopSm90TmaGmmaWarpSpecializedILi5ENS5_IJNS4_1CILi1EEESB_SB_EEENS1_35KernelTmaWarpSpecializedCooperativeEEENS5_IJNSA_ILi256EEESF_NSA_ILi128EEEEEEaNS5_IJlSB_lEEEaSI_NS4_8TiledMMAINS4_8MMA_AtomIJNS4_4SM904GMMA27MMA_64x256x32_S32S8S8_SS_TNEEEENS4_6LayoutINS5_IJNSA_ILi2EEESB_SB_EEENS5_IJSB_NSA_ILi0EEESS_EEEEENS5_IJNS4_10UnderscoreESV_SV_EEEEENS4_13SM90_TMA_LOADENS4_14ComposedLayoutINS4_7SwizzleILi3ELi4ELi3EEENS4_18smem_ptr_flag_bitsILi8EEENSP_INS5_IJNSA_ILi8EEESG_EEENS5_IJSG_SB_EEEEEEEvNS4_8identityESY_S18_vS19_EENS_8epilogue10collective6detail29Sm90TmaWarpSpecializedAdapterINS1C_15DefaultEpilogueIaSI_SI_NS1B_6thread17LinearCombinationIaLi1EiiLNS1G_9ScaleType4KindE0ELNS_15FloatRoundStyleE2EaEENS1_15EpilogueDefaultEEEEEvvEEEEvNT_6ParamsE)
        /*2f34*/ 	.short	0x0210
        /*2f36*/ 	.short	0x0470


	//----- nvinfo : EIATTR_SW_WAR
	.align		4
.L_45:
        /*2f38*/ 	.byte	0x04, 0x36
        /*2f3a*/ 	.short	(.L_47 - .L_46)
.L_46:
        /*2f3c*/ 	.word	0x00000008
.L_47:


//--------------------- .nv.callgraph             --------------------------
	.section	.nv.callgraph,"",@"SHT_CUDA_CALLGRAPH"
	.align	4
	.sectionentsize	8
	.align		4
        /*0000*/ 	.word	0x00000000
	.align		4
        /*0004*/ 	.word	0xffffffff
	.align		4
        /*0008*/ 	.word	index@(_ZN7cutlass13device_kernelINS_4gemm6kernel13GemmUniversalIN4cute5tupleIJiiiiEEENS1_10collective13CollectiveMmaINS1_34MainloopSm90TmaGmmaWarpSpecializedILi5ENS5_IJNS4_1CILi1EEESB_SB_EEENS1_35KernelTmaWarpSpecializedCooperativeEEENS5_IJNSA_ILi256EEESF_NSA_ILi128EEEEEEaNS5_IJlSB_lEEEaSI_NS4_8TiledMMAINS4_8MMA_AtomIJNS4_4SM904GMMA27MMA_64x256x32_S32S8S8_SS_TNEEEENS4_6LayoutINS5_IJNSA_ILi2EEESB_SB_EEENS5_IJSB_NSA_ILi0EEESS_EEEEENS5_IJNS4_10UnderscoreESV_SV_EEEEENS4_13SM90_TMA_LOADENS4_14ComposedLayoutINS4_7SwizzleILi3ELi4ELi3EEENS4_18smem_ptr_flag_bitsILi8EEENSP_INS5_IJNSA_ILi8EEESG_EEENS5_IJSG_SB_EEEEEEEvNS4_8identityESY_S18_vS19_EENS_8epilogue10collective6detail29Sm90TmaWarpSpecializedAdapterINS1C_15DefaultEpilogueIaSI_SI_NS1B_6thread17LinearCombinationIaLi1EiiLNS1G_9ScaleType4KindE0ELNS_15FloatRoundStyleE2EaEENS1_15EpilogueDefaultEEEEEvvEEEEvNT_6ParamsE)
	.align		4
        /*000c*/ 	.word	index@(__assertfail)
	.align		4
        /*0010*/ 	.word	0x00000000
	.align		4
        /*0014*/ 	.word	0xfffffffe
	.align		4
        /*0018*/ 	.word	0x00000000
	.align		4
        /*001c*/ 	.word	0xfffffffd
	.align		4
        /*0020*/ 	.word	0x00000000
	.align		4
        /*0024*/ 	.word	0xfffffffc


//--------------------- .nv.constant4             --------------------------
	.section	.nv.constant4,"a",@progbits
	.align	8
	.align		8
.nv.constant4:
        /*0000*/ 	.dword	__assertfail
	.align		8
        /*0008*/ 	.dword	__unnamed_1
	.align		8
        /*0010*/ 	.dword	_ZN39_INTERNAL_a5eb0f6a_4_k_cu_36a2444c_61824cuda3std3__45__cpo5beginE
	.align		8
        /*0018*/ 	.dword	_ZN39_INTERNAL_a5eb0f6a_4_k_cu_36a2444c_61824cuda3std3__45__cpo3endE
	.align		8
        /*0020*/ 	.dword	_ZN39_INTERNAL_a5eb0f6a_4_k_cu_36a2444c_61824cuda3std3__45__cpo6cbeginE
	.align		8
        /*0028*/ 	.dword	_ZN39_INTERNAL_a5eb0f6a_4_k_cu_36a2444c_61824cuda3std3__45__cpo4cendE
	.align		8
        /*0030*/ 	.dword	_ZN39_INTERNAL_a5eb0f6a_4_k_cu_36a2444c_61824cuda3std3__441_GLOBAL__N__a5eb0f6a_4_k_cu_36a2444c_61826ignoreE
	.align		8
        /*0038*/ 	.dword	_ZN39_INTERNAL_a5eb0f6a_4_k_cu_36a2444c_61824cuda3std3__419piecewise_constructE
	.align		8
        /*0040*/ 	.dword	_ZN39_INTERNAL_a5eb0f6a_4_k_cu_36a2444c_61824cuda3std3__48in_placeE
	.align		8
        /*0048*/ 	.dword	_ZN39_INTERNAL_a5eb0f6a_4_k_cu_36a2444c_61824cuda3std6ranges3__45__cpo4swapE
	.align		8
        /*0050*/ 	.dword	_ZN39_INTERNAL_a5eb0f6a_4_k_cu_36a2444c_61824cuda3std6ranges3__45__cpo9iter_moveE
	.align		8
        /*0058*/ 	.dword	_ZN39_INTERNAL_a5eb0f6a_4_k_cu_36a2444c_61824cute7productE
	.align		8
        /*0060*/ 	.dword	_ZN39_INTERNAL_a5eb0f6a_4_k_cu_36a2444c_61824cute1_E
	.align		8
        /*0068*/ 	.dword	$str$22
	.align		8
        /*0070*/ 	.dword	$str$23


//--------------------- .text._ZN7cutlass13device_kernelINS_4gemm6kernel13GemmUniversalIN4cute5tupleIJiiiiEEENS1_10collective13CollectiveMmaINS1_34MainloopSm90TmaGmmaWarpSpecializedILi5ENS5_IJNS4_1CILi1EEESB_SB_EEENS1_35KernelTmaWarpSpecializedCooperativeEEENS5_IJNSA_ILi256EEESF_NSA_ILi128EEEEEEaNS5_IJlSB_lEEEaSI_NS4_8TiledMMAINS4_8MMA_AtomIJNS4_4SM904GMMA27MMA_64x256x32_S32S8S8_SS_TNEEEENS4_6LayoutINS5_IJNSA_ILi2EEESB_SB_EEENS5_IJSB_NSA_ILi0EEESS_EEEEENS5_IJNS4_10UnderscoreESV_SV_EEEEENS4_13SM90_TMA_LOADENS4_14ComposedLayoutINS4_7SwizzleILi3ELi4ELi3EEENS4_18smem_ptr_flag_bitsILi8EEENSP_INS5_IJNSA_ILi8EEESG_EEENS5_IJSG_SB_EEEEEEEvNS4_8identityESY_S18_vS19_EENS_8epilogue10collective6detail29Sm90TmaWarpSpecializedAdapterINS1C_15DefaultEpilogueIaSI_SI_NS1B_6thread17LinearCombinationIaLi1EiiLNS1G_9ScaleType4KindE0ELNS_15FloatRoundStyleE2EaEENS1_15EpilogueDefaultEEEEEvvEEEEvNT_6ParamsE --------------------------
	.section	.text._ZN7cutlass13device_kernelINS_4gemm6kernel13GemmUniversalIN4cute5tupleIJiiiiEEENS1_10collective13CollectiveMmaINS1_34MainloopSm90TmaGmmaWarpSpecializedILi5ENS5_IJNS4_1CILi1EEESB_SB_EEENS1_35KernelTmaWarpSpecializedCooperativeEEENS5_IJNSA_ILi256EEESF_NSA_ILi128EEEEEEaNS5_IJlSB_lEEEaSI_NS4_8TiledMMAINS4_8MMA_AtomIJNS4_4SM904GMMA27MMA_64x256x32_S32S8S8_SS_TNEEEENS4_6LayoutINS5_IJNSA_ILi2EEESB_SB_EEENS5_IJSB_NSA_ILi0EEESS_EEEEENS5_IJNS4_10UnderscoreESV_SV_EEEEENS4_13SM90_TMA_LOADENS4_14ComposedLayoutINS4_7SwizzleILi3ELi4ELi3EEENS4_18smem_ptr_flag_bitsILi8EEENSP_INS5_IJNSA_ILi8EEESG_EEENS5_IJSG_SB_EEEEEEEvNS4_8identityESY_S18_vS19_EENS_8epilogue10collective6detail29Sm90TmaWarpSpecializedAdapterINS1C_15DefaultEpilogueIaSI_SI_NS1B_6thread17LinearCombinationIaLi1EiiLNS1G_9ScaleType4KindE0ELNS_15FloatRoundStyleE2EaEENS1_15EpilogueDefaultEEEEEvvEEEEvNT_6ParamsE,"ax",@progbits
	.align	128
.text._ZN7cutlass13device_kernelINS_4gemm6kernel13GemmUniversalIN4cute5tupleIJiiiiEEENS1_10collective13CollectiveMmaINS1_34MainloopSm90TmaGmmaWarpSpecializedILi5ENS5_IJNS4_1CILi1EEESB_SB_EEENS1_35KernelTmaWarpSpecializedCooperativeEEENS5_IJNSA_ILi256EEESF_NSA_ILi128EEEEEEaNS5_IJlSB_lEEEaSI_NS4_8TiledMMAINS4_8MMA_AtomIJNS4_4SM904GMMA27MMA_64x256x32_S32S8S8_SS_TNEEEENS4_6LayoutINS5_IJNSA_ILi2EEESB_SB_EEENS5_IJSB_NSA_ILi0EEESS_EEEEENS5_IJNS4_10UnderscoreESV_SV_EEEEENS4_13SM90_TMA_LOADENS4_14ComposedLayoutINS4_7SwizzleILi3ELi4ELi3EEENS4_18smem_ptr_flag_bitsILi8EEENSP_INS5_IJNSA_ILi8EEESG_EEENS5_IJSG_SB_EEEEEEEvNS4_8identityESY_S18_vS19_EENS_8epilogue10collective6detail29Sm90TmaWarpSpecializedAdapterINS1C_15DefaultEpilogueIaSI_SI_NS1B_6thread17LinearCombinationIaLi1EiiLNS1G_9ScaleType4KindE0ELNS_15FloatRoundStyleE2EaEENS1_15EpilogueDefaultEEEEEvvEEEEvNT_6ParamsE:
        .type           _ZN7cutlass13device_kernelINS_4gemm6kernel13GemmUniversalIN4cute5tupleIJiiiiEEENS1_10collective13CollectiveMmaINS1_34MainloopSm90TmaGmmaWarpSpecializedILi5ENS5_IJNS4_1CILi1EEESB_SB_EEENS1_35KernelTmaWarpSpecializedCooperativeEEENS5_IJNSA_ILi256EEESF_NSA_ILi128EEEEEEaNS5_IJlSB_lEEEaSI_NS4_8TiledMMAINS4_8MMA_AtomIJNS4_4SM904GMMA27MMA_64x256x32_S32S8S8_SS_TNEEEENS4_6LayoutINS5_IJNSA_ILi2EEESB_SB_EEENS5_IJSB_NSA_ILi0EEESS_EEEEENS5_IJNS4_10UnderscoreESV_SV_EEEEENS4_13SM90_TMA_LOADENS4_14ComposedLayoutINS4_7SwizzleILi3ELi4ELi3EEENS4_18smem_ptr_flag_bitsILi8EEENSP_INS5_IJNSA_ILi8EEESG_EEENS5_IJSG_SB_EEEEEEEvNS4_8identityESY_S18_vS19_EENS_8epilogue10collective6detail29Sm90TmaWarpSpecializedAdapterINS1C_15DefaultEpilogueIaSI_SI_NS1B_6thread17LinearCombinationIaLi1EiiLNS1G_9ScaleType4KindE0ELNS_15FloatRoundStyleE2EaEENS1_15EpilogueDefaultEEEEEvvEEEEvNT_6ParamsE,@function
        .size           _ZN7cutlass13device_kernelINS_4gemm6kernel13GemmUniversalIN4cute5tupleIJiiiiEEENS1_10collective13CollectiveMmaINS1_34MainloopSm90TmaGmmaWarpSpecializedILi5ENS5_IJNS4_1CILi1EEESB_SB_EEENS1_35KernelTmaWarpSpecializedCooperativeEEENS5_IJNSA_ILi256EEESF_NSA_ILi128EEEEEEaNS5_IJlSB_lEEEaSI_NS4_8TiledMMAINS4_8MMA_AtomIJNS4_4SM904GMMA27MMA_64x256x32_S32S8S8_SS_TNEEEENS4_6LayoutINS5_IJNSA_ILi2EEESB_SB_EEENS5_IJSB_NSA_ILi0EEESS_EEEEENS5_IJNS4_10UnderscoreESV_SV_EEEEENS4_13SM90_TMA_LOADENS4_14ComposedLayoutINS4_7SwizzleILi3ELi4ELi3EEENS4_18smem_ptr_flag_bitsILi8EEENSP_INS5_IJNSA_ILi8EEESG_EEENS5_IJSG_SB_EEEEEEEvNS4_8identityESY_S18_vS19_EENS_8epilogue10collective6detail29Sm90TmaWarpSpecializedAdapterINS1C_15DefaultEpilogueIaSI_SI_NS1B_6thread17LinearCombinationIaLi1EiiLNS1G_9ScaleType4KindE0ELNS_15FloatRoundStyleE2EaEENS1_15EpilogueDefaultEEEEEvvEEEEvNT_6ParamsE,(.L_x_584 - _ZN7cutlass13device_kernelINS_4gemm6kernel13GemmUniversalIN4cute5tupleIJiiiiEEENS1_10collective13CollectiveMmaINS1_34MainloopSm90TmaGmmaWarpSpecializedILi5ENS5_IJNS4_1CILi1EEESB_SB_EEENS1_35KernelTmaWarpSpecializedCooperativeEEENS5_IJNSA_ILi256EEESF_NSA_ILi128EEEEEEaNS5_IJlSB_lEEEaSI_NS4_8TiledMMAINS4_8MMA_AtomIJNS4_4SM904GMMA27MMA_64x256x32_S32S8S8_SS_TNEEEENS4_6LayoutINS5_IJNSA_ILi2EEESB_SB_EEENS5_IJSB_NSA_ILi0EEESS_EEEEENS5_IJNS4_10UnderscoreESV_SV_EEEEENS4_13SM90_TMA_LOADENS4_14ComposedLayoutINS4_7SwizzleILi3ELi4ELi3EEENS4_18smem_ptr_flag_bitsILi8EEENSP_INS5_IJNSA_ILi8EEESG_EEENS5_IJSG_SB_EEEEEEEvNS4_8identityESY_S18_vS19_EENS_8epilogue10collective6detail29Sm90TmaWarpSpecializedAdapterINS1C_15DefaultEpilogueIaSI_SI_NS1B_6thread17LinearCombinationIaLi1EiiLNS1G_9ScaleType4KindE0ELNS_15FloatRoundStyleE2EaEENS1_15EpilogueDefaultEEEEEvvEEEEvNT_6ParamsE)
        .other          _ZN7cutlass13device_kernelINS_4gemm6kernel13GemmUniversalIN4cute5tupleIJiiiiEEENS1_10collective13CollectiveMmaINS1_34MainloopSm90TmaGmmaWarpSpecializedILi5ENS5_IJNS4_1CILi1EEESB_SB_EEENS1_35KernelTmaWarpSpecializedCooperativeEEENS5_IJNSA_ILi256EEESF_NSA_ILi128EEEEEEaNS5_IJlSB_lEEEaSI_NS4_8TiledMMAINS4_8MMA_AtomIJNS4_4SM904GMMA27MMA_64x256x32_S32S8S8_SS_TNEEEENS4_6LayoutINS5_IJNSA_ILi2EEESB_SB_EEENS5_IJSB_NSA_ILi0EEESS_EEEEENS5_IJNS4_10UnderscoreESV_SV_EEEEENS4_13SM90_TMA_LOADENS4_14ComposedLayoutINS4_7SwizzleILi3ELi4ELi3EEENS4_18smem_ptr_flag_bitsILi8EEENSP_INS5_IJNSA_ILi8EEESG_EEENS5_IJSG_SB_EEEEEEEvNS4_8identityESY_S18_vS19_EENS_8epilogue10collective6detail29Sm90TmaWarpSpecializedAdapterINS1C_15DefaultEpilogueIaSI_SI_NS1B_6thread17LinearCombinationIaLi1EiiLNS1G_9ScaleType4KindE0ELNS_15FloatRoundStyleE2EaEENS1_15EpilogueDefaultEEEEEvvEEEEvNT_6ParamsE,@"STO_CUDA_ENTRY STV_DEFAULT"
_ZN7cutlass13device_kernelINS_4gemm6kernel13GemmUniversalIN4cute5tupleIJiiiiEEENS1_10collective13CollectiveMmaINS1_34MainloopSm90TmaGmmaWarpSpecializedILi5ENS5_IJNS4_1CILi1EEESB_SB_EEENS1_35KernelTmaWarpSpecializedCooperativeEEENS5_IJNSA_ILi256EEESF_NSA_ILi128EEEEEEaNS5_IJlSB_lEEEaSI_NS4_8TiledMMAINS4_8MMA_AtomIJNS4_4SM904GMMA27MMA_64x256x32_S32S8S8_SS_TNEEEENS4_6LayoutINS5_IJNSA_ILi2EEESB_SB_EEENS5_IJSB_NSA_ILi0EEESS_EEEEENS5_IJNS4_10UnderscoreESV_SV_EEEEENS4_13SM90_TMA_LOADENS4_14ComposedLayoutINS4_7SwizzleILi3ELi4ELi3EEENS4_18smem_ptr_flag_bitsILi8EEENSP_INS5_IJNSA_ILi8EEESG_EEENS5_IJSG_SB_EEEEEEEvNS4_8identityESY_S18_vS19_EENS_8epilogue10collective6detail29Sm90TmaWarpSpecializedAdapterINS1C_15DefaultEpilogueIaSI_SI_NS1B_6thread17LinearCombinationIaLi1EiiLNS1G_9ScaleType4KindE0ELNS_15FloatRoundStyleE2EaEENS1_15EpilogueDefaultEEEEEvvEEEEvNT_6ParamsE:
[----:B------:R-:W0:Y:S02]  /*0000*/  LDC R1, c[0x0][0x28] ;  /* 0x00000a00ff017b82 */ /* 0x000e240000000800 */
[----:B0-----:R-:W-:Y:S01]  /*0010*/  VIADD R1, R1, 0xfffff888 ;  /* 0xfffff88801017836 */ /* 0x001fe20000000000 */
[----:B------:R-:W0:Y:S01]  /*0020*/  S2R R2, SR_TID.X ;  /* 0x0000000000027919 */ /* 0x000e220000002100 */
[----:B------:R-:W-:Y:S01]  /*0030*/  ELECT P0, URZ, PT ;  /* 0x00000000003f782f */ /* 0x000fe20003800000 */
[----:B------:R-:W-:Y:S01]  /*0040*/  BSSY B0, `(.L_x_0) ;  /* 0x0000015000007945 */ /* 0x000fe20003800000 */
[--C-:B0-----:R-:W-:Y:S02]  /*0050*/  SHF.R.U32.HI R0, RZ, 0x5, R2.reuse ;  /* 0x00000005ff007819 */ /* 0x101fe40000011602 */
[----:B------:R-:W-:-:S03]  /*0060*/  SHF.R.U32.HI R2, RZ, 0x7, R2 ;  /* 0x00000007ff027819 */ /* 0x000fc60000011602 */
[----:B------:R-:W0:Y:S04]  /*0070*/  SHFL.IDX PT, R3, R0, RZ, 0x1f ;  /* 0x00001fff00037589 */ /* 0x000e2800000e0000 */
[----:B------:R-:W1:Y:S01]  /*0080*/  SHFL.IDX PT, R2, R2, RZ, 0x1f ;  /* 0x00001fff02027589 */ /* 0x000e6200000e0000 */
[----:B0-----:R-:W-:Y:S02]  /*0090*/  R2UR UR10, R3 ;  /* 0x00000000030a72ca */ /* 0x001fe400000e0000 */
[----:B-1----:R-:W-:-:S11]  /*00a0*/  R2UR UR5, R2 ;  /* 0x00000000020572ca */ /* 0x002fd600000e0000 */
[----:B------:R-:W-:Y:S02]  /*00b0*/  USHF.R.S32.HI UR4, URZ, 0x1f, UR10 ;  /* 0x0000001f3f047899 */ /* 0x000fe4000801140a */
[----:B------:R-:W-:Y:S02]  /*00c0*/  ISETP.NE.OR P0, PT, RZ, UR10, !P0 ;  /* 0x0000000aff007c0c */ /* 0x000fe4000c705670 */
[----:B------:R-:W-:-:S04]  /*00d0*/  ULEA.HI UR4, UR4, UR10, URZ, 0x2 ;  /* 0x0000000a04047291 */ /* 0x000fc8000f8f103f */
[----:B------:R-:W-:-:S04]  /*00e0*/  ULOP3.LUT UR4, UR4, 0xfffffffc, URZ, 0xc0, !UPT ;  /* 0xfffffffc04047892 */ /* 0x000fc8000f8ec03f */
[----:B------:R-:W-:-:S03]  /*00f0*/  UIADD3 UR10, UR10, -UR4, URZ ;  /* 0x800000040a0a7290 */ /* 0x000fc6000fffe03f */
[----:B------:R-:W-:Y:S09]  /*0100*/  @P0 BRA `(.L_x_1) ;  /* 0x0000000000200947 */ /* 0x000ff20003800000 */
[----:B------:R-:W-:Y:S02]  /*0110*/  ULDC.64 UR6, c[0x0][0x198] ;  /* 0x0000660000067ab9 */ /* 0x000fe40000000a00 */
[----:B------:R-:W-:Y:S02]  /*0120*/  UIADD3 UR8, UP0, UR6, 0xf0, URZ ;  /* 0x000000f006087890 */ /* 0x000fe4000ff1e03f */
[----:B------:R-:W-:Y:S02]  /*0130*/  UIADD3 UR6, UP1, UR6, 0x1f0, URZ ;  /* 0x000001f006067890 */ /* 0x000fe4000ff3e03f */
[----:B------:R-:W-:Y:S02]  /*0140*/  UIADD3.X UR9, URZ, UR7, URZ, UP0, !UPT ;  /* 0x000000073f097290 */ /* 0x000fe400087fe43f */
[----:B------:R-:W-:-:S07]  /*0150*/  UIADD3.X UR7, URZ, UR7, URZ, UP1, !UPT ;  /* 0x000000073f077290 */ /* 0x000fce0008ffe43f */
[----:B------:R0:W-:Y:S02]  /*0160*/  UTMACCTL.PF [UR8] ;  /* 0x00000000080079b9 */ /* 0x0001e40008040000 */
[----:B------:R0:W-:Y:S02]  /*0170*/  UTMACCTL.PF [UR6] ;  /* 0x00000000060079b9 */ /* 0x0001e40008040000 */
[----:B0-----:R-:W-:Y:S01]  /*0180*/  NOP ;  /* 0x0000000000007918 */ /* 0x001fe20000000000 */
.L_x_1:
[----:B------:R-:W-:Y:S05]  /*0190*/  BSYNC B0 ;  /* 0x0000000000007941 */ /* 0x000fea0003800000 */
.L_x_0:
[----:B------:R-:W0:Y:S01]  /*01a0*/  SHFL.IDX PT, R2, R0, RZ, 0x1f ;  /* 0x00001fff00027589 */ /* 0x000e2200000e0000 */
[----:B------:R-:W-:Y:S01]  /*01b0*/  UISETP.NE.AND UP0, UPT, UR10, 0x3, UPT ;  /* 0x000000030a00788c */ /* 0x000fe2000bf05270 */
[----:B------:R-:W-:Y:S01]  /*01c0*/  ISETP.NE.AND P1, PT, RZ, UR5, PT ;  /* 0x00000005ff007c0c */ /* 0x000fe2000bf25270 */
[----:B------:R-:W-:Y:S02]  /*01d0*/  UIADD3 UR18, UR5, -0x1, URZ ;  /* 0xffffffff05127890 */ /* 0x000fe4000fffe03f */
[----:B------:R-:W-:Y:S02]  /*01e0*/  UISETP.EQ.OR UP0, UPT, UR10, URZ, !UP0 ;  /* 0x0000003f0a00728c */ /* 0x000fe4000c702670 */
[----:B------:R-:W-:Y:S02]  /*01f0*/  UISETP.GE.U32.AND UP1, UPT, UR18, 0x2, UPT ;  /* 0x000000021200788c */ /* 0x000fe4000bf26070 */
[----:B------:R-:W-:-:S04]  /*0200*/  UISETP.EQ.AND UP0, UPT, UR5, URZ, UP0 ;  /* 0x0000003f0500728c */ /* 0x000fc80008702270 */
[----:B------:R-:W-:-:S04]  /*0210*/  USEL UR40, URZ, 0x1, !UP0 ;  /* 0x000000013f287887 */ /* 0x000fc8000c000000 */
[----:B------:R-:W-:Y:S01]  /*0220*/  USEL UR40, UR40, 0x2, UP1 ;  /* 0x0000000228287887 */ /* 0x000fe20008800000 */
[----:B0-----:R-:W-:-:S13]  /*0230*/  ISETP.NE.AND P0, PT, R2, RZ, PT ;  /* 0x000000ff0200720c */ /* 0x001fda0003f05270 */
[----:B------:R-:W-:Y:S05]  /*0240*/  @P0 BRA `(.L_x_2) ;  /* 0x0000000000600947 */ /* 0x000fea0003800000 */
[----:B------:R-:W0:Y:S01]  /*0250*/  S2UR UR8, SR_CgaCtaId ;  /* 0x00000000000879c3 */ /* 0x000e220000008800 */
[----:B------:R-:W-:Y:S01]  /*0260*/  UMOV UR4, 0x400 ;  /* 0x0000040000047882 */ /* 0x000fe20000000000 */
[----:B------:R-:W-:Y:S01]  /*0270*/  UMOV UR5, 0x1 ;  /* 0x0000000100057882 */ /* 0x000fe20000000000 */
[----:B------:R-:W-:Y:S01]  /*0280*/  UMOV UR6, 0x100 ;  /* 0x0000010000067882 */ /* 0x000fe20000000000 */
[----:B------:R-:W-:Y:S01]  /*0290*/  ELECT P0, URZ, PT ;  /* 0x00000000003f782f */ /* 0x000fe20003800000 */
[----:B------:R-:W-:-:S04]  /*02a0*/  UIADD3 UR6, -UR6, 0x100000, URZ ;  /* 0x0010000006067890 */ /* 0x000fc8000fffe13f */
[----:B------:R-:W-:Y:S02]  /*02b0*/  USHF.L.U32 UR7, UR6, 0xb, URZ ;  /* 0x0000000b06077899 */ /* 0x000fe4000800063f */
[----:B------:R-:W-:Y:S02]  /*02c0*/  USHF.L.U32 UR6, UR6, 0x1, URZ ;  /* 0x0000000106067899 */ /* 0x000fe4000800063f */
[----:B0-----:R-:W-:Y:S02]  /*02d0*/  ULEA UR8, UR8, UR4, 0x18 ;  /* 0x0000000408087291 */ /* 0x001fe4000f8ec03f */
[----:B------:R-:W-:-:S04]  /*02e0*/  UIADD3 UR4, -UR5, 0x100000, URZ ;  /* 0x0010000005047890 */ /* 0x000fc8000fffe13f */
[----:B------:R-:W-:Y:S02]  /*02f0*/  USHF.L.U32 UR5, UR4, 0xb, URZ ;  /* 0x0000000b04057899 */ /* 0x000fe4000800063f */
[----:B------:R-:W-:Y:S01]  /*0300*/  USHF.L.U32 UR4, UR4, 0x1, URZ ;  /* 0x0000000104047899 */ /* 0x000fe2000800063f */
[----:B------:R-:W0:Y:S11]  /*0310*/  FENCE.VIEW.ASYNC.S ;  /* 0x00000000000073c6 */ /* 0x000e360000000000 */
[----:B0-----:R0:W1:Y:S01]  /*0320*/  SYNCS.EXCH.64 URZ, [UR8], UR4 ;  /* 0x00000004083f75b2 */ /* 0x0010620008000100 */
[----:B------:R0:W2:Y:S01]  /*0330*/  SYNCS.EXCH.64 URZ, [UR8+0x28], UR6 ;  /* 0x00002806083f75b2 */ /* 0x0000a20008000100 */
[----:B------:R0:W3:Y:S01]  /*0340*/  SYNCS.EXCH.64 URZ, [UR8+0x8], UR4 ;  /* 0x00000804083f75b2 */ /* 0x0000e20008000100 */
[----:B------:R0:W4:Y:S01]  /*0350*/  SYNCS.EXCH.64 URZ, [UR8+0x30], UR6 ;  /* 0x00003006083f75b2 */ /* 0x0001220008000100 */
[----:B------:R0:W0:Y:S01]  /*0360*/  SYNCS.EXCH.64 URZ, [UR8+0x10], UR4 ;  /* 0x00001004083f75b2 */ /* 0x0000220008000100 */
[----:B------:R0:W0:Y:S01]  /*0370*/  SYNCS.EXCH.64 URZ, [UR8+0x38], UR6 ;  /* 0x00003806083f75b2 */ /* 0x0000220008000100 */
[----:B------:R0:W0:Y:S01]  /*0380*/  SYNCS.EXCH.64 URZ, [UR8+0x18], UR4 ;  /* 0x00001804083f75b2 */ /* 0x0000220008000100 */
[----:B------:R0:W0:Y:S01]  /*0390*/  SYNCS.EXCH.64 URZ, [UR8+0x40], UR6 ;  /* 0x00004006083f75b2 */ /* 0x0000220008000100 */
[----:B------:R0:W0:Y:S01]  /*03a0*/  SYNCS.EXCH.64 URZ, [UR8+0x20], UR4 ;  /* 0x00002004083f75b2 */ /* 0x0000220008000100 */
[----:B------:R0:W0:Y:S01]  /*03b0*/  SYNCS.EXCH.64 URZ, [UR8+0x48], UR6 ;  /* 0x00004806083f75b2 */ /* 0x0000220008000100 */
[----:B------:R-:W-:Y:S01]  /*03c0*/  NOP ;  /* 0x0000000000007918 */ /* 0x000fe20000000000 */
.L_x_2:
[----:B------:R-:W5:Y:S01]  /*03d0*/  SHFL.IDX PT, R0, R0, RZ, 0x1f ;  /* 0x00001fff00007589 */ /* 0x000f6200000e0000 */
[----:B------:R-:W-:Y:S01]  /*03e0*/  ELECT P0, URZ, PT ;  /* 0x00000000003f782f */ /* 0x000fe20003800000 */
[----:B------:R-:W1:Y:S01]  /*03f0*/  S2UR UR17, SR_CTAID.Y ;  /* 0x00000000001179c3 */ /* 0x000e620000002600 */
[----:B0-----:R-:W-:Y:S01]  /*0400*/  ULDC UR5, c[0x0][0x65c] ;  /* 0x0001970000057ab9 */ /* 0x001fe20000000800 */
[----:B------:R-:W-:Y:S01]  /*0410*/  UMOV UR12, 0x20 ;  /* 0x00000020000c7882 */ /* 0x000fe20000000000 */
[----:B------:R-:W-:Y:S01]  /*0420*/  UISETP.NE.AND UP2, UPT, UR5, 0x1, UPT ;  /* 0x000000010500788c */ /* 0x000fe2000bf45270 */
[----:B------:R-:W-:Y:S01]  /*0430*/  NOP ;  /* 0x0000000000007918 */ /* 0x000fe20000000000 */
[----:B------:R-:W-:Y:S02]  /*0440*/  NOP ;  /* 0x0000000000007918 */ /* 0x000fe40000000000 */
[----:B------:R-:W-:Y:S01]  /*0450*/  UP2UR UR46, UPR, URZ, 0x4 ;  /* 0x000000043f2e7883 */ /* 0x000fe20008000000 */
[----:B------:R-:W0:Y:S01]  /*0460*/  S2UR UR4, SR_CTAID.X ;  /* 0x00000000000479c3 */ /* 0x000e220000002500 */
[----:B------:R-:W-:-:S02]  /*0470*/  PLOP3.LUT P2, PT, PT, PT, UP2, 0x80, 0x0 ;  /* 0x000000000000781c */ /* 0x000fc40003f4f028 */
[----:B------:R-:W-:Y:S02]  /*0480*/  PLOP3.LUT P4, PT, PT, PT, UP2, 0x80, 0x0 ;  /* 0x000000000000781c */ /* 0x000fe40003f8f028 */
[----:B------:R-:W-:Y:S01]  /*0490*/  PLOP3.LUT P3, PT, PT, PT, UP2, 0x80, 0x0 ;  /* 0x000000000000781c */ /* 0x000fe20003f6f028 */
[----:B------:R-:W-:Y:S01]  /*04a0*/  @UP2 ULDC UR14, c[0x0][0x10] ;  /* 0x00000400000e2ab9 */ /* 0x000fe20000000800 */
[----:B------:R-:W-:Y:S01]  /*04b0*/  @UP2 UMOV UR9, URZ ;  /* 0x0000003f00092c82 */ /* 0x000fe20008000000 */
[----:B------:R-:W-:Y:S01]  /*04c0*/  @!UP2 ULDC UR11, c[0x0][0xc] ;  /* 0x00000300000baab9 */ /* 0x000fe20000000800 */
[----:B-----5:R-:W-:Y:S01]  /*04d0*/  ISETP.NE.OR P0, PT, R0, RZ, !P0 ;  /* 0x000000ff0000720c */ /* 0x020fe20004705670 */
[----:B-1----:R-:W-:Y:S02]  /*04e0*/  @UP2 UMOV UR7, UR17 ;  /* 0x0000001100072c82 */ /* 0x002fe40008000000 */
[----:B------:R-:W-:Y:S01]  /*04f0*/  @UP2 UMOV UR8, UR7 ;  /* 0x0000000700082c82 */ /* 0x000fe20008000000 */
[----:B------:R-:W-:Y:S01]  /*0500*/  @!UP2 UMOV UR7, UR17 ;  /* 0x000000110007ac82 */ /* 0x000fe20008000000 */
[----:B0-----:R-:W-:-:S08]  /*0510*/  @UP2 UIMAD.WIDE.U32 UR14, UR4, UR14, UR8 ;  /* 0x0000000e040e22a5 */ /* 0x001fd0000f8e0008 */
[----:B------:R-:W-:Y:S01]  /*0520*/  VOTEU.ALL UP0, P0 ;  /* 0x00000000003f7886 */ /* 0x000fe20000000000 */
[----:B------:R-:W-:Y:S01]  /*0530*/  VOTEU.ALL UP1, P0 ;  /* 0x00000000003f7886 */ /* 0x000fe20000020000 */
[----:B------:R-:W-:Y:S01]  /*0540*/  IMAD.U32 R2, RZ, RZ, UR14 ;  /* 0x0000000eff027e24 */ /* 0x000fe2000f8e00ff */
[----:B------:R-:W-:Y:S02]  /*0550*/  MOV R3, UR15 ;  /* 0x0000000f00037c02 */ /* 0x000fe40008000f00 */
[----:B------:R-:W0:Y:S01]  /*0560*/  @!UP0 S2UR UR6, SR_CgaCtaId ;  /* 0x00000000000689c3 */ /* 0x000e220000008800 */
[----:B------:R-:W-:Y:S01]  /*0570*/  @!UP0 UMOV UR5, 0x400 ;  /* 0x0000040000058882 */ /* 0x000fe20000000000 */
[----:B------:R-:W-:-:S04]  /*0580*/  @!UP0 UIADD3 UR12, -UR12, 0x100000, URZ ;  /* 0x001000000c0c8890 */ /* 0x000fc8000fffe13f */
[----:B------:R-:W-:Y:S02]  /*0590*/  @!UP0 USHF.L.U32 UR13, UR12, 0xb, URZ ;  /* 0x0000000b0c0d8899 */ /* 0x000fe4000800063f */
[----:B------:R-:W-:Y:S02]  /*05a0*/  @!UP0 USHF.L.U32 UR12, UR12, 0x1, URZ ;  /* 0x000000010c0c8899 */ /* 0x000fe4000800063f */
[----:B0-----:R-:W-:Y:S01]  /*05b0*/  @!UP0 ULEA UR16, UR6, UR5, 0x18 ;  /* 0x0000000506108291 */ /* 0x001fe2000f8ec03f */
[----:B------:R-:W-:Y:S01]  /*05c0*/  VOTEU.ALL UP0, P0 ;  /* 0x00000000003f7886 */ /* 0x000fe20000000000 */
[----:B------:R-:W-:Y:S01]  /*05d0*/  PLOP3.LUT P0, PT, PT, PT, UP2, 0x80, 0x0 ;  /* 0x000000000000781c */ /* 0x000fe20003f0f028 */
[----:B------:R-:W-:Y:S01]  /*05e0*/  UMOV UR5, URZ ;  /* 0x0000003f00057c82 */ /* 0x000fe20008000000 */
[----:B------:R-:W-:Y:S01]  /*05f0*/  @UP2 UMOV UR6, URZ ;  /* 0x0000003f00062c82 */ /* 0x000fe20008000000 */
[----:B------:R-:W-:Y:S02]  /*0600*/  @!UP2 UIMAD.WIDE.U32 UR8, UR11, UR7, UR4 ;  /* 0x000000070b08a2a5 */ /* 0x000fe4000f8e0004 */
[----:B------:R-:W-:-:S04]  /*0610*/  @UP2 UIADD3 UR6, UR15, UR6, URZ ;  /* 0x000000060f062290 */ /* 0x000fc8000fffe03f */
[----:B------:R-:W-:Y:S01]  /*0620*/  MOV R5, UR9 ;  /* 0x0000000900057c02 */ /* 0x000fe20008000f00 */
[----:B------:R-:W0:Y:S02]  /*0630*/  FENCE.VIEW.ASYNC.S ;  /* 0x00000000000073c6 */ /* 0x000e240000000000 */
[----:B0-----:R0:W2:Y:S01]  /*0640*/  @!UP0 SYNCS.EXCH.64 URZ, [UR16+0x60], UR12 ;  /* 0x0000600c103f85b2 */ /* 0x0010a20008000100 */
[----:B------:R-:W-:Y:S02]  /*0650*/  @P2 IMAD.U32 R6, RZ, RZ, UR6 ;  /* 0x00000006ff062e24 */ /* 0x000fe4000f8e00ff */
[----:B------:R-:W-:Y:S01]  /*0660*/  @P0 IMAD.MOV.U32 R7, RZ, RZ, R2 ;  /* 0x000000ffff070224 */ /* 0x000fe200078e0002 */
[----:B------:R-:W-:Y:S01]  /*0670*/  MOV R2, UR8 ;  /* 0x0000000800027c02 */ /* 0x000fe20008000f00 */
[----:B------:R-:W-:Y:S02]  /*0680*/  @!P4 IMAD.MOV.U32 R6, RZ, RZ, R5 ;  /* 0x000000ffff06c224 */ /* 0x000fe400078e0005 */
[----:B------:R-:W-:-:S02]  /*0690*/  IMAD.U32 R3, RZ, RZ, UR9 ;  /* 0x00000009ff037e24 */ /* 0x000fc4000f8e00ff */
[----:B------:R-:W-:Y:S01]  /*06a0*/  @!P3 IMAD.MOV.U32 R7, RZ, RZ, R2 ;  /* 0x000000ffff07b224 */ /* 0x000fe200078e0002 */
[----:B------:R0:W-:Y:S01]  /*06b0*/  STL [R1+0x200], R6 ;  /* 0x0002000601007387 */ /* 0x0001e20000100800 */
[----:B------:R-:W-:-:S03]  /*06c0*/  IMAD.U32 R4, RZ, RZ, UR8 ;  /* 0x00000008ff047e24 */ /* 0x000fc6000f8e00ff */
[----:B------:R0:W-:Y:S01]  /*06d0*/  STL [R1+0x204], R7 ;  /* 0x0002040701007387 */ /* 0x0001e20000100800 */
[----:B------:R0:W2:Y:S01]  /*06e0*/  @!UP1 SYNCS.EXCH.64 URZ, [UR16+0x68], UR12 ;  /* 0x0000680c103f95b2 */ /* 0x0000a20008000100 */
[----:B------:R-:W-:Y:S01]  /*06f0*/  NOP ;  /* 0x0000000000007918 */ /* 0x000fe20000000000 */
[----:B--234-:R-:W-:Y:S06]  /*0700*/  BAR.SYNC.DEFER_BLOCKING 0x0 ;  /* 0x0000000000007b1d */ /* 0x01cfec0000010000 */
[----:B------:R-:W-:Y:S05]  /*0710*/  @!P1 BRA `(.L_x_3) ;  /* 0x00000164003c9947 */ /* 0x000fea0003800000 */
[----:B------:R-:W-:-:S06]  /*0720*/  UISETP.GT.U32.AND UP0, UPT, UR18, 0x1, UPT ;  /* 0x000000011200788c */ /* 0x000fcc000bf04070 */
[----:B------:R-:W-:-:S13]  /*0730*/  PLOP3.LUT P0, PT, PT, PT, UP0, 0x80, 0x0 ;  /* 0x000000000000781c */ /* 0x000fda0003f0f008 */
[----:B0-----:R-:W-:Y:S05]  /*0740*/  @P0 EXIT ;  /* 0x000000000000094d */ /* 0x001fea0003800000 */
[----:B------:R-:W-:Y:S01]  /*0750*/  ULDC.64 UR8, c[0x0][0x650] ;  /* 0x0001940000087ab9 */ /* 0x000fe20000000a00 */
[----:B------:R-:W-:Y:S01]  /*0760*/  UMOV UR41, 0xffffffff ;  /* 0xffffffff00297882 */ /* 0x000fe20000000000 */
[----:B------:R-:W-:Y:S01]  /*0770*/  ISETP.GE.U32.AND P0, PT, R7, UR8, PT ;  /* 0x0000000807007c0c */ /* 0x000fe2000bf06070 */
[----:B------:R-:W-:Y:S01]  /*0780*/  UMOV UR42, 0xffffffff ;  /* 0xffffffff002a7882 */ /* 0x000fe20000000000 */
[----:B------:R-:W-:Y:S01]  /*0790*/  UMOV UR43, 0xffffffff ;  /* 0xffffffff002b7882 */ /* 0x000fe20000000000 */
[----:B------:R-:W-:Y:S02]  /*07a0*/  PRMT R0, RZ, 0x7610, R0 ;  /* 0x00007610ff007816 */ /* 0x000fe40000000000 */
[----:B------:R-:W-:-:S13]  /*07b0*/  ISETP.GE.U32.AND.EX P0, PT, R6, UR9, PT, P0 ;  /* 0x0000000906007c0c */ /* 0x000fda000bf06100 */
[----:B------:R-:W-:Y:S05]  /*07c0*/  @P0 BRA `(.L_x_4) ;  /* 0x0000000400800947 */ /* 0x000fea0003800000 */
[----:B------:R-:W-:Y:S01]  /*07d0*/  I2FP.F32.U32 R0, UR4 ;  /* 0x0000000400007c45 */ /* 0x000fe20008201000 */
[----:B------:R-:W-:Y:S01]  /*07e0*/  ULDC.64 UR16, c[0x0][0x628] ;  /* 0x00018a0000107ab9 */ /* 0x000fe20000000a00 */
[----:B------:R-:W-:Y:S01]  /*07f0*/  ULDC UR6, c[0x0][0x150] ;  /* 0x0000540000067ab9 */ /* 0x000fe20000000800 */
[----:B------:R-:W-:Y:S01]  /*0800*/  ISETP.NE.U32.AND P0, PT, RZ, UR16, PT ;  /* 0x00000010ff007c0c */ /* 0x000fe2000bf05070 */
[----:B------:R-:W-:Y:S01]  /*0810*/  ULDC UR15, c[0x0][0x630] ;  /* 0x00018c00000f7ab9 */ /* 0x000fe20000000800 */
[----:B------:R-:W-:Y:S01]  /*0820*/  FMUL R0, R0, UR6 ;  /* 0x0000000600007c20 */ /* 0x000fe20008400000 */
[----:B------:R-:W-:Y:S01]  /*0830*/  R2UR UR18, R7 ;  /* 0x00000000071272ca */ /* 0x000fe200000e0000 */
[----:B------:R-:W-:Y:S01]  /*0840*/  ULDC UR20, c[0x0][0x154] ;  /* 0x0000550000147ab9 */ /* 0x000fe20000000800 */
[----:B------:R-:W-:Y:S01]  /*0850*/  ISETP.NE.AND.EX P0, PT, RZ, UR17, PT, P0 ;  /* 0x00000011ff007c0c */ /* 0x000fe2000bf05300 */
[----:B------:R0:W1:Y:S01]  /*0860*/  F2I.U32.TRUNC.NTZ R2, R0 ;  /* 0x0000000000027305 */ /* 0x000062000020f000 */
[----:B------:R-:W-:-:S02]  /*0870*/  R2UR UR19, R6 ;  /* 0x00000000061372ca */ /* 0x000fc400000e0000 */
[----:B------:R-:W-:Y:S02]  /*0880*/  R2UR UR8, R7 ;  /* 0x00000000070872ca */ /* 0x000fe400000e0000 */
[----:B------:R-:W-:-:S07]  /*0890*/  R2UR UR9, R6 ;  /* 0x00000000060972ca */ /* 0x000fce00000e0000 */
[----:B0-----:R-:W-:Y:S08]  /*08a0*/  @!P0 BRA `(.L_x_5) ;  /* 0x0000000000308947 */ /* 0x001ff00003800000 */
[----:B------:R-:W-:Y:S01]  /*08b0*/  R2UR UR8, R7 ;  /* 0x00000000070872ca */ /* 0x000fe200000e0000 */
[----:B------:R-:W-:Y:S01]  /*08c0*/  ULDC UR6, c[0x0][0x634] ;  /* 0x00018d0000067ab9 */ /* 0x000fe20000000800 */
[----:B------:R-:W-:-:S11]  /*08d0*/  R2UR UR14, R6 ;  /* 0x00000000060e72ca */ /* 0x000fd600000e0000 */
[----:B------:R-:W-:-:S04]  /*08e0*/  UIADD3 UR6, UP0, UR8, UR6, URZ ;  /* 0x0000000608067290 */ /* 0x000fc8000ff1e03f */
[----:B------:R-:W-:-:S04]  /*08f0*/  UIADD3.X UR14, URZ, UR14, URZ, UP0, !UPT ;  /* 0x0000000e3f0e7290 */ /* 0x000fc800087fe43f */
[----:B------:R-:W-:-:S04]  /*0900*/  UIMAD.WIDE.U32 UR8, UR14, UR16, URZ ;  /* 0x000000100e0872a5 */ /* 0x000fc8000f8e003f */
[----:B------:R-:W-:Y:S02]  /*0910*/  UIMAD.WIDE.U32 UR10, UP0, UR6, UR17, UR8 ;  /* 0x00000011060a72a5 */ /* 0x000fe4000f800008 */
[----:B------:R-:W-:Y:S02]  /*0920*/  UIMAD.WIDE.U32 UR8, UR6, UR16, URZ ;  /* 0x00000010060872a5 */ /* 0x000fe4000f8e003f */
[----:B------:R-:W-:Y:S02]  /*0930*/  UIADD3.X UR13, URZ, URZ, URZ, UP0, !UPT ;  /* 0x0000003f3f0d7290 */ /* 0x000fe400087fe43f */
[----:B------:R-:W-:Y:S01]  /*0940*/  UIADD3 URZ, UP0, UR9, UR10, URZ ;  /* 0x0000000a093f7290 */ /* 0x000fe2000ff1e03f */
[----:B------:R-:W-:-:S03]  /*0950*/  UMOV UR12, UR11 ;  /* 0x0000000b000c7c82 */ /* 0x000fc60008000000 */
[----:B------:R-:W-:-:S12]  /*0960*/  UIMAD.WIDE.U32.X UR8, UR14, UR17, UR12, UP0 ;  /* 0x000000110e0872a5 */ /* 0x000fd800080e040c */
.L_x_5:
[----:B------:R-:W-:Y:S01]  /*0970*/  USHF.R.U64 UR43, UR8, UR15, UR9 ;  /* 0x0000000f082b7299 */ /* 0x000fe20008001209 */
[----:B------:R-:W-:Y:S01]  /*0980*/  I2FP.F32.U32 R0, UR7 ;  /* 0x0000000700007c45 */ /* 0x000fe20008201000 */
[----:B------:R-:W-:Y:S01]  /*0990*/  USHF.R.U32.HI UR5, URZ, UR15, UR9 ;  /* 0x0000000f3f057299 */ /* 0x000fe20008011609 */
[----:B-1----:R-:W-:Y:S01]  /*09a0*/  R2UR UR12, R2 ;  /* 0x00000000020c72ca */ /* 0x002fe200000e0000 */
[----:B------:R-:W-:Y:S02]  /*09b0*/  UIADD3 UR6, UP0, URZ, -UR43, URZ ;  /* 0x8000002b3f067290 */ /* 0x000fe4000ff1e03f */
[----:B------:R-:W-:Y:S01]  /*09c0*/  FMUL R0, R0, UR20 ;  /* 0x0000001400007c20 */ /* 0x000fe20008400000 */
[----:B------:R-:W-:Y:S01]  /*09d0*/  ULDC.64 UR8, c[0x0][0x620] ;  /* 0x0001880000087ab9 */ /* 0x000fe20000000a00 */
[----:B------:R-:W-:Y:S01]  /*09e0*/  UIADD3.X UR5, URZ, ~UR5, URZ, UP0, !UPT ;  /* 0x800000053f057290 */ /* 0x000fe200087fe43f */
[----:B------:R-:W-:Y:S01]  /*09f0*/  UMOV UR10, UR18 ;  /* 0x00000012000a7c82 */ /* 0x000fe20008000000 */
[----:B------:R-:W-:-:S02]  /*0a00*/  UMOV UR11, UR19 ;  /* 0x00000013000b7c82 */ /* 0x000fc40008000000 */
[----:B------:R-:W-:Y:S01]  /*0a10*/  UIMAD UR5, UR5, UR8, URZ ;  /* 0x00000008050572a4 */ /* 0x000fe2000f8e023f */
[----:B------:R-:W0:Y:S01]  /*0a20*/  F2I.U32.TRUNC.NTZ R0, R0 ;  /* 0x0000000000007305 */ /* 0x000e22000020f000 */
[----:B------:R-:W-:Y:S02]  /*0a30*/  UIMAD.WIDE.U32 UR10, UR6, UR8, UR10 ;  /* 0x00000008060a72a5 */ /* 0x000fe4000f8e000a */
[----:B------:R-:W-:Y:S01]  /*0a40*/  UIMAD UR6, UR6, UR9, UR5 ;  /* 0x00000009060672a4 */ /* 0x000fe2000f8e0205 */
[----:B------:R-:W-:Y:S01]  /*0a50*/  ULDC UR21, c[0x0][0x658] ;  /* 0x0001960000157ab9 */ /* 0x000fe20000000800 */
[----:B------:R-:W-:Y:S02]  /*0a60*/  UMOV UR19, 0xffffffff ;  /* 0xffffffff00137882 */ /* 0x000fe40000000000 */
[----:B------:R-:W-:Y:S01]  /*0a70*/  UIADD3 UR6, UR11, UR6, URZ ;  /* 0x000000060b067290 */ /* 0x000fe2000fffe03f */
[----:B------:R-:W-:Y:S01]  /*0a80*/  ULDC UR15, c[0x0][0x618] ;  /* 0x00018600000f7ab9 */ /* 0x000fe20000000800 */
[----:B------:R-:W-:Y:S01]  /*0a90*/  ULDC.64 UR8, c[0x0][0x640] ;  /* 0x0001900000087ab9 */ /* 0x000fe20000000a00 */
[----:B------:R-:W-:Y:S01]  /*0aa0*/  USHF.L.U32 UR11, UR19, UR21, URZ ;  /* 0x00000015130b7299 */ /* 0x000fe2000800063f */
[----:B------:R-:W-:Y:S01]  /*0ab0*/  ISETP.NE.U32.AND P0, PT, RZ, UR8, PT ;  /* 0x00000008ff007c0c */ /* 0x000fe2000bf05070 */
[----:B------:R-:W-:-:S02]  /*0ac0*/  USHF.R.U64 UR19, UR10, UR15, UR6 ;  /* 0x0000000f0a137299 */ /* 0x000fc40008001206 */
[----:B------:R-:W-:Y:S01]  /*0ad0*/  USHF.R.U32.HI UR10, URZ, UR15, UR6 ;  /* 0x0000000f3f0a7299 */ /* 0x000fe20008011606 */
[----:B0-----:R-:W-:Y:S01]  /*0ae0*/  R2UR UR14, R0 ;  /* 0x00000000000e72ca */ /* 0x001fe200000e0000 */
[----:B------:R-:W-:Y:S01]  /*0af0*/  ULDC UR17, c[0x0][0x608] ;  /* 0x0001820000117ab9 */ /* 0x000fe20000000800 */
[----:B------:R-:W-:Y:S01]  /*0b00*/  ISETP.NE.AND.EX P0, PT, RZ, UR9, PT, P0 ;  /* 0x00000009ff007c0c */ /* 0x000fe2000bf05300 */
[----:B------:R-:W-:Y:S02]  /*0b10*/  USHF.R.U64 UR23, UR19, UR17, UR10 ;  /* 0x0000001113177299 */ /* 0x000fe4000800120a */
[----:B------:R-:W-:Y:S01]  /*0b20*/  USHF.R.U32.HI UR10, URZ, UR17, UR10 ;  /* 0x000000113f0a7299 */ /* 0x000fe2000801160a */
[----:B------:R-:W-:Y:S01]  /*0b30*/  UMOV UR16, 0x1 ;  /* 0x0000000100107882 */ /* 0x000fe20000000000 */
[----:B------:R-:W-:Y:S02]  /*0b40*/  UIADD3 UR12, -UR12, URZ, URZ ;  /* 0x0000003f0c0c7290 */ /* 0x000fe4000fffe13f */
[----:B------:R-:W-:-:S02]  /*0b50*/  USHF.R.U64 UR24, UR23, UR21, UR10 ;  /* 0x0000001517187299 */ /* 0x000fc4000800120a */
[----:B------:R-:W-:Y:S01]  /*0b60*/  USHF.L.U32 UR6, UR16, UR21, URZ ;  /* 0x0000001510067299 */ /* 0x000fe2000800063f */
[----:B------:R-:W-:Y:S01]  /*0b70*/  ULDC UR13, c[0x0][0x144] ;  /* 0x00005100000d7ab9 */ /* 0x000fe20000000800 */
[----:B------:R-:W-:Y:S01]  /*0b80*/  ULDC UR5, c[0x0][0x600] ;  /* 0x0001800000057ab9 */ /* 0x000fe20000000800 */
[----:B------:R-:W-:Y:S02]  /*0b90*/  ULOP3.LUT UR16, URZ, UR11, URZ, 0x33, !UPT ;  /* 0x0000000b3f107292 */ /* 0x000fe4000f8e333f */
[----:B------:R-:W-:Y:S02]  /*0ba0*/  USHF.R.U32.HI UR11, URZ, UR21, UR10 ;  /* 0x000000153f0b7299 */ /* 0x000fe4000801160a */
[----:B------:R-:W-:Y:S02]  /*0bb0*/  UIADD3 UR18, UR5, -0x1, URZ ;  /* 0xffffffff05127890 */ /* 0x000fe4000fffe03f */
[----:B------:R-:W-:Y:S02]  /*0bc0*/  UIADD3 UR20, -UR14, URZ, URZ ;  /* 0x0000003f0e147290 */ /* 0x000fe4000fffe13f */
[----:B------:R-:W-:Y:S01]  /*0bd0*/  UIMAD UR4, UR13, UR12, UR4 ;  /* 0x0000000c0d0472a4 */ /* 0x000fe2000f8e0204 */
[----:B------:R-:W-:Y:S01]  /*0be0*/  ULDC UR25, c[0x0][0x148] ;  /* 0x0000520000197ab9 */ /* 0x000fe20000000800 */
[----:B------:R-:W-:Y:S01]  /*0bf0*/  ULDC UR21, c[0x0][0x648] ;  /* 0x0001920000157ab9 */ /* 0x000fe20000000800 */
[----:B------:R-:W-:Y:S01]  /*0c00*/  ULDC UR22, c[0x0][0x638] ;  /* 0x00018e0000167ab9 */ /* 0x000fe20000000800 */
[----:B------:R-:W-:Y:S01]  /*0c10*/  UMOV UR10, UR24 ;  /* 0x00000018000a7c82 */ /* 0x000fe20008000000 */
[----:B------:R-:W-:Y:S07]  /*0c20*/  @!P0 BRA `(.L_x_6) ;  /* 0x0000000000308947 */ /* 0x000fee0003800000 */
[----:B------:R-:W-:Y:S02]  /*0c30*/  ULDC UR14, c[0x0][0x64c] ;  /* 0x00019300000e7ab9 */ /* 0x000fe40000000800 */
        /* <DEDUP_REMOVED lines=8> */
[----:B------:R-:W-:-:S07]  /*0cc0*/  UIMAD.WIDE.U32.X UR8, UR17, UR9, UR14, UP0 ;  /* 0x00000009110872a5 */ /* 0x000fce00080e040e */
[----:B------:R-:W-:Y:S01]  /*0cd0*/  UMOV UR10, UR8 ;  /* 0x00000008000a7c82 */ /* 0x000fe20008000000 */
[----:B------:R-:W-:-:S05]  /*0ce0*/  UMOV UR11, UR9 ;  /* 0x00000009000b7c82 */ /* 0x000fca0008000000 */
.L_x_6:
[----:B------:R-:W-:Y:S01]  /*0cf0*/  UISETP.NE.AND UP0, UPT, UR46, URZ, UPT ;  /* 0x0000003f2e00728c */ /* 0x000fe2000bf05270 */
[----:B------:R-:W-:Y:S01]  /*0d00*/  MOV R0, 0x1 ;  /* 0x0000000100007802 */ /* 0x000fe20000000f00 */
[----:B------:R-:W-:Y:S02]  /*0d10*/  USHF.R.U64 UR8, UR10, UR21, UR11 ;  /* 0x000000150a087299 */ /* 0x000fe4000800120b */
[----:B------:R-:W-:Y:S02]  /*0d20*/  ULOP3.LUT UR16, UR23, UR16, URZ, 0xc0, !UPT ;  /* 0x0000001017107292 */ /* 0x000fe4000f8ec03f */
[----:B------:R-:W-:Y:S02]  /*0d30*/  ULOP3.LUT UR18, UR19, UR18, URZ, 0xc0, !UPT ;  /* 0x0000001213127292 */ /* 0x000fe4000f8ec03f */
[----:B------:R-:W-:-:S03]  /*0d40*/  UIMAD UR16, UR6, UR8, UR16 ;  /* 0x00000008061072a4 */ /* 0x000fc6000f8e0210 */
[----:B------:R-:W-:Y:S02]  /*0d50*/  @UP0 UIMAD UR4, UR25, UR20, UR7 ;  /* 0x00000014190402a4 */ /* 0x000fe4000f8e0207 */
[----:B------:R-:W-:-:S04]  /*0d60*/  UIADD3 UR7, -UR8, URZ, URZ ;  /* 0x0000003f08077290 */ /* 0x000fc8000fffe13f */
[----:B------:R-:W-:-:S03]  /*0d70*/  UIMAD UR6, UR7, UR22, UR24 ;  /* 0x00000016070672a4 */ /* 0x000fc6000f8e0218 */
[----:B------:R-:W-:Y:S01]  /*0d80*/  ULDC UR7, c[0x0][0x610] ;  /* 0x0001840000077ab9 */ /* 0x000fe20000000800 */
[----:B------:R-:W-:Y:S02]  /*0d90*/  UIMAD UR6, UR6, UR5, UR18 ;  /* 0x00000005060672a4 */ /* 0x000fe4000f8e0212 */
[----:B------:R-:W-:-:S04]  /*0da0*/  UIMAD UR4, UR16, UR7, UR4 ;  /* 0x00000007100472a4 */ /* 0x000fc8000f8e0204 */
[----:B------:R-:W-:Y:S02]  /*0db0*/  USEL UR42, UR6, UR4, !UP0 ;  /* 0x00000004062a7287 */ /* 0x000fe4000c000000 */
[----:B------:R-:W-:-:S12]  /*0dc0*/  USEL UR41, UR4, UR6, !UP0 ;  /* 0x0000000604297287 */ /* 0x000fd8000c000000 */
.L_x_4:
[----:B------:R-:W-:-:S08]  /*0dd0*/  NOP ;  /* 0x0000000000007918 */ /* 0x000fd00000000000 */
[----:B------:R-:W0:Y:S02]  /*0de0*/  USETMAXREG.TRY_ALLOC.CTAPOOL UP0, 0xf0 ;  /* 0x000000f0000079c8 */ /* 0x000e240008000600 */
[----:B0-----:R-:W-:-:S13]  /*0df0*/  PLOP3.LUT P0, PT, PT, PT, UP0, 0x80, 0x0 ;  /* 0x000000000000781c */ /* 0x001fda0003f0f008 */
[----:B------:R-:W-:Y:S05]  /*0e00*/  @!P0 BRA `(.L_x_4) ;  /* 0xfffffffc00f08947 */ /* 0x000fea000383ffff */
[----:B------:R-:W-:Y:S01]  /*0e10*/  ULDC.64 UR4, c[0x0][0x598] ;  /* 0x0001660000047ab9 */ /* 0x000fe20000000a00 */
[----:B------:R-:W-:Y:S01]  /*0e20*/  ULDC.64 UR36, c[0x0][0x208] ;  /* 0x0000820000247ab9 */ /* 0x000fe20000000a00 */
[----:B------:R-:W-:-:S04]  /*0e30*/  ISETP.NE.U32.AND P0, PT, RZ, UR4, PT ;  /* 0x00000004ff007c0c */ /* 0x000fc8000bf05070 */
[----:B------:R-:W-:-:S13]  /*0e40*/  ISETP.NE.AND.EX P0, PT, RZ, UR5, PT, P0 ;  /* 0x00000005ff007c0c */ /* 0x000fda000bf05300 */
[----:B------:R-:W-:Y:S05]  /*0e50*/  @!P0 BRA `(.L_x_7) ;  /* 0x00000000001c8947 */ /* 0x000fea0003800000 */
[----:B------:R-:W0:Y:S02]  /*0e60*/  LDC.64 R2, c[0x0][0x598] ;  /* 0x00016600ff027b82 */ /* 0x000e240000000a00 */
[----:B0-----:R-:W2:Y:S02]  /*0e70*/  LDG.E.64 R2, desc[UR36][R2.64] ;  /* 0x0000002402027981 */ /* 0x001ea4000c1e1b00 */
[----:B--2---:R-:W-:-:S04]  /*0e80*/  ISETP.NE.U32.AND P0, PT, R2, RZ, PT ;  /* 0x000000ff0200720c */ /* 0x004fc80003f05070 */
[----:B------:R-:W-:-:S13]  /*0e90*/  ISETP.NE.AND.EX P0, PT, R3, RZ, PT, P0 ;  /* 0x000000ff0300720c */ /* 0x000fda0003f05300 */
[----:B------:R-:W-:Y:S05]  /*0ea0*/  @!P0 BRA `(.L_x_7) ;  /* 0x0000000000088947 */ /* 0x000fea0003800000 */
[----:B------:R0:W5:Y:S01]  /*0eb0*/  LD.E R17, desc[UR36][R2.64] ;  /* 0x0000002402117980 */ /* 0x000162000c101900 */
[----:B------:R-:W-:Y:S05]  /*0ec0*/  BRA `(.L_x_8) ;  /* 0x0000000000247947 */ /* 0x000fea0003800000 */
.L_x_7:
[----:B------:R-:W-:Y:S02]  /*0ed0*/  ULDC.64 UR4, c[0x0][0x588] ;  /* 0x0001620000047ab9 */ /* 0x000fe40000000a00 */
[----:B------:R-:W-:-:S04]  /*0ee0*/  ISETP.NE.U32.AND P0, PT, RZ, UR4, PT ;  /* 0x00000004ff007c0c */ /* 0x000fc8000bf05070 */
[----:B------:R-:W-:-:S13]  /*0ef0*/  ISETP.NE.AND.EX P0, PT, RZ, UR5, PT, P0 ;  /* 0x00000005ff007c0c */ /* 0x000fda000bf05300 */
[----:B------:R-:W-:Y:S05]  /*0f00*/  @!P0 BRA `(.L_x_9) ;  /* 0x00000000000c8947 */ /* 0x000fea0003800000 */
[----:B------:R-:W0:Y:S02]  /*0f10*/  LDC.64 R2, c[0x0][0x588] ;  /* 0x00016200ff027b82 */ /* 0x000e240000000a00 */
[----:B0-----:R1:W5:Y:S01]  /*0f20*/  LDG.E R17, desc[UR36][R2.64] ;  /* 0x0000002402117981 */ /* 0x001362000c1e1900 */
[----:B------:R-:W-:Y:S05]  /*0f30*/  BRA `(.L_x_8) ;  /* 0x0000000000087947 */ /* 0x000fea0003800000 */
.L_x_9:
[----:B------:R-:W-:Y:S02]  /*0f40*/  ULDC UR4, c[0x0][0x580] ;  /* 0x0001600000047ab9 */ /* 0x000fe40000000800 */
[----:B------:R-:W-:-:S07]  /*0f50*/  IMAD.U32 R17, RZ, RZ, UR4 ;  /* 0x00000004ff117e24 */ /* 0x000fce000f8e00ff */
.L_x_8:
[----:B------:R-:W-:Y:S02]  /*0f60*/  ULDC.64 UR4, c[0x0][0x5a0] ;  /* 0x0001680000047ab9 */ /* 0x000fe40000000a00 */
[----:B------:R-:W-:-:S04]  /*0f70*/  ISETP.NE.U32.AND P0, PT, RZ, UR4, PT ;  /* 0x00000004ff007c0c */ /* 0x000fc8000bf05070 */
[----:B------:R-:W-:-:S13]  /*0f80*/  ISETP.NE.AND.EX P0, PT, RZ, UR5, PT, P0 ;  /* 0x00000005ff007c0c */ /* 0x000fda000bf05300 */
[----:B------:R-:W-:Y:S05]  /*0f90*/  @!P0 BRA `(.L_x_10) ;  /* 0x00000000001c8947 */ /* 0x000fea0003800000 */
[----:B01----:R-:W0:Y:S02]  /*0fa0*/  LDC.64 R2, c[0x0][0x5a0] ;  /* 0x00016800ff027b82 */ /* 0x003e240000000a00 */
[----:B0-----:R-:W2:Y:S02]  /*0fb0*/  LDG.E.64 R2, desc[UR36][R2.64] ;  /* 0x0000002402027981 */ /* 0x001ea4000c1e1b00 */
[----:B--2---:R-:W-:-:S04]  /*0fc0*/  ISETP.NE.U32.AND P0, PT, R2, RZ, PT ;  /* 0x000000ff0200720c */ /* 0x004fc80003f05070 */
[----:B------:R-:W-:-:S13]  /*0fd0*/  ISETP.NE.AND.EX P0, PT, R3, RZ, PT, P0 ;  /* 0x000000ff0300720c */ /* 0x000fda0003f05300 */
[----:B------:R-:W-:Y:S05]  /*0fe0*/  @!P0 BRA `(.L_x_10) ;  /* 0x0000000000088947 */ /* 0x000fea0003800000 */
[----:B------:R0:W5:Y:S01]  /*0ff0*/  LD.E R18, desc[UR36][R2.64] ;  /* 0x0000002402127980 */ /* 0x000162000c101900 */
[----:B------:R-:W-:Y:S05]  /*1000*/  BRA `(.L_x_11) ;  /* 0x0000000000247947 */ /* 0x000fea0003800000 */
.L_x_10:
[----:B------:R-:W-:Y:S02]  /*1010*/  ULDC.64 UR4, c[0x0][0x590] ;  /* 0x0001640000047ab9 */ /* 0x000fe40000000a00 */
[----:B------:R-:W-:-:S04]  /*1020*/  ISETP.NE.U32.AND P0, PT, RZ, UR4, PT ;  /* 0x00000004ff007c0c */ /* 0x000fc8000bf05070 */
[----:B------:R-:W-:-:S13]  /*1030*/  ISETP.NE.AND.EX P0, PT, RZ, UR5, PT, P0 ;  /* 0x00000005ff007c0c */ /* 0x000fda000bf05300 */
[----:B------:R-:W-:Y:S05]  /*1040*/  @!P0 BRA `(.L_x_12) ;  /* 0x00000000000c8947 */ /* 0x000fea0003800000 */
[----:B------:R-:W2:Y:S02]  /*1050*/  LDC.64 R18, c[0x0][0x590] ;  /* 0x00016400ff127b82 */ /* 0x000ea40000000a00 */
[----:B--2---:R2:W5:Y:S01]  /*1060*/  LDG.E R18, desc[UR36][R18.64] ;  /* 0x0000002412127981 */ /* 0x004562000c1e1900 */
[----:B------:R-:W-:Y:S05]  /*1070*/  BRA `(.L_x_11) ;  /* 0x0000000000087947 */ /* 0x000fea0003800000 */
.L_x_12:
[----:B------:R-:W-:Y:S02]  /*1080*/  ULDC UR4, c[0x0][0x584] ;  /* 0x0001610000047ab9 */ /* 0x000fe40000000800 */
[----:B------:R-:W-:-:S07]  /*1090*/  IMAD.U32 R18, RZ, RZ, UR4 ;  /* 0x00000004ff127e24 */ /* 0x000fce000f8e00ff */
.L_x_11:
[----:B------:R-:W-:-:S13]  /*10a0*/  LOP3.LUT P0, RZ, R0, 0xff, RZ, 0xc0, !PT ;  /* 0x000000ff00ff7812 */ /* 0x000fda000780c0ff */
[----:B------:R-:W-:Y:S05]  /*10b0*/  @!P0 EXIT ;  /* 0x000000000000894d */ /* 0x000fea0003800000 */
[----:B------:R-:W-:Y:S01]  /*10c0*/  ULDC UR4, c[0x0][0x28c] ;  /* 0x0000a30000047ab9 */ /* 0x000fe20000000800 */
[----:B------:R-:W-:Y:S01]  /*10d0*/  UMOV UR38, URZ ;  /* 0x0000003f00267c82 */ /* 0x000fe20008000000 */
[----:B------:R-:W-:Y:S01]  /*10e0*/  UIADD3 UR4, UR4, 0x7f, URZ ;  /* 0x0000007f04047890 */ /* 0x000fe2000fffe03f */
[----:B------:R-:W-:-:S03]  /*10f0*/  UMOV UR39, URZ ;  /* 0x0000003f00277c82 */ /* 0x000fc60008000000 */
[----:B------:R-:W-:-:S04]  /*1100*/  USHF.R.S32.HI UR5, URZ, 0x1f, UR4 ;  /* 0x0000001f3f057899 */ /* 0x000fc80008011404 */
[----:B------:R-:W-:-:S04]  /*1110*/  ULEA.HI UR5, UR5, UR4, URZ, 0x7 ;  /* 0x0000000405057291 */ /* 0x000fc8000f8f383f */
[----:B------:R-:W-:-:S12]  /*1120*/  USHF.R.S32.HI UR44, URZ, 0x7, UR5 ;  /* 0x000000073f2c7899 */ /* 0x000fd80008011405 */
.L_x_546:
[----:B------:R-:W3:Y:S01]  /*1130*/  S2R R0, SR_TID.X ;  /* 0x0000000000007919 */ /* 0x000ee20000002100 */
[----:B----4-:R-:W4:Y:S01]  /*1140*/  S2UR UR7, SR_CgaCtaId ;  /* 0x00000000000779c3 */ /* 0x010f220000008800 */
[----:B------:R-:W-:Y:S02]  /*1150*/  UMOV UR6, 0x400 ;  /* 0x0000040000067882 */ /* 0x000fe40000000000 */
[----:B----4-:R-:W-:Y:S01]  /*1160*/  ULEA UR6, UR7, UR6, 0x18 ;  /* 0x0000000607067291 */ /* 0x010fe2000f8ec03f */
[----:B---3--:R-:W-:-:S04]  /*1170*/  LOP3.LUT R0, R0, 0x80, RZ, 0xc0, !PT ;  /* 0x0000008000007812 */ /* 0x008fc800078ec0ff */
[----:B------:R-:W-:-:S06]  /*1180*/  SHF.R.U32.HI R0, RZ, 0x7, R0 ;  /* 0x00000007ff007819 */ /* 0x000fcc0000011600 */
[----:B------:R-:W3:Y:S02]  /*1190*/  SHFL.IDX PT, R0, R0, RZ, 0x1f ;  /* 0x00001fff00007589 */ /* 0x000ee400000e0000 */
[----:B---3--:R-:W-:-:S13]  /*11a0*/  R2UR UR4, R0 ;  /* 0x00000000000472ca */ /* 0x008fda00000e0000 */
[----:B------:R-:W-:-:S04]  /*11b0*/  ULEA.HI UR5, UR4, UR4, URZ, 0x1 ;  /* 0x0000000404057291 */ /* 0x000fc8000f8f083f */
[----:B------:R-:W-:-:S04]  /*11c0*/  ULOP3.LUT UR5, UR5, 0x7fffe, URZ, 0xc0, !UPT ;  /* 0x0007fffe05057892 */ /* 0x000fc8000f8ec03f */
[----:B------:R-:W-:-:S03]  /*11d0*/  UIADD3 UR5, UR4, -UR5, URZ ;  /* 0x8000000504057290 */ /* 0x000fc6000fffe03f */
[----:B------:R-:W-:Y:S01]  /*11e0*/  ULDC UR4, c[0x0][0x28c] ;  /* 0x0000a30000047ab9 */ /* 0x000fe20000000800 */
[----:B------:R-:W-:Y:S01]  /*11f0*/  ULEA UR5, UR5, UR6, 0xd ;  /* 0x0000000605057291 */ /* 0x000fe2000f8e683f */
[----:B------:R-:W-:-:S03]  /*1200*/  ISETP.LT.AND P0, PT, RZ, UR4, PT ;  /* 0x00000004ff007c0c */ /* 0x000fc6000bf01270 */
[----:B------:R-:W-:-:S04]  /*1210*/  UIADD3 UR5, UR5, 0x100, URZ ;  /* 0x0000010005057890 */ /* 0x000fc8000fffe03f */
[----:B------:R-:W-:-:S04]  /*1220*/  USHF.R.U32.HI UR5, URZ, 0x4, UR5 ;  /* 0x000000043f057899 */ /* 0x000fc80008011605 */
[----:B------:R-:W-:-:S04]  /*1230*/  ULOP3.LUT UR5, UR5, 0x3fff, URZ, 0xc0, !UPT ;  /* 0x00003fff05057892 */ /* 0x000fc8000f8ec03f */
[----:B------:R-:W-:Y:S01]  /*1240*/  ULOP3.LUT UR45, UR5, 0x10000, URZ, 0xfc, !UPT ;  /* 0x00010000052d7892 */ /* 0x000fe2000f8efc3f */
[----:B0-2---:R-:W-:Y:S11]  /*1250*/  @P0 BRA `(.L_x_13) ;  /* 0x0000000000400947 */ /* 0x005ff60003800000 */
[----:B------:R-:W-:Y:S01]  /*1260*/  MOV R0, 0x0 ;  /* 0x0000000000007802 */ /* 0x000fe20000000f00 */
[----:B------:R-:W-:Y:S01]  /*1270*/  ULDC.64 UR4, c[0x4][0x68] ;  /* 0x01001a0000047ab9 */ /* 0x000fe20000000a00 */
[----:B------:R-:W-:Y:S01]  /*1280*/  ULDC.64 UR6, c[0x4][0x8] ;  /* 0x0100020000067ab9 */ /* 0x000fe20000000a00 */
[----:B------:R-:W-:Y:S01]  /*1290*/  MOV R4, UR4 ;  /* 0x0000000400047c02 */ /* 0x000fe20008000f00 */
[----:B01----:R0:W1:Y:S01]  /*12a0*/  LDC.64 R2, c[0x4][R0] ;  /* 0x0100000000027b82 */ /* 0x0030620000000a00 */
[----:B------:R-:W-:Y:S01]  /*12b0*/  IMAD.U32 R5, RZ, RZ, UR5 ;  /* 0x00000005ff057e24 */ /* 0x000fe2000f8e00ff */
[----:B------:R-:W-:Y:S01]  /*12c0*/  ULDC.64 UR4, c[0x4][0x70] ;  /* 0x01001c0000047ab9 */ /* 0x000fe20000000a00 */
[----:B------:R-:W-:Y:S01]  /*12d0*/  IMAD.U32 R10, RZ, RZ, UR6 ;  /* 0x00000006ff0a7e24 */ /* 0x000fe2000f8e00ff */
[----:B------:R-:W-:Y:S01]  /*12e0*/  MOV R7, UR5 ;  /* 0x0000000500077c02 */ /* 0x000fe20008000f00 */
[----:B------:R-:W-:Y:S01]  /*12f0*/  IMAD.U32 R6, RZ, RZ, UR4 ;  /* 0x00000004ff067e24 */ /* 0x000fe2000f8e00ff */
[----:B------:R-:W-:Y:S01]  /*1300*/  MOV R8, 0x1e1 ;  /* 0x000001e100087802 */ /* 0x000fe20000000f00 */
[----:B------:R-:W-:-:S02]  /*1310*/  IMAD.U32 R11, RZ, RZ, UR7 ;  /* 0x00000007ff0b7e24 */ /* 0x000fc4000f8e00ff */
[----:B------:R-:W-:Y:S02]  /*1320*/  IMAD.MOV.U32 R12, RZ, RZ, 0x1 ;  /* 0x00000001ff0c7424 */ /* 0x000fe400078e00ff */
[----:B0-----:R-:W-:-:S07]  /*1330*/  IMAD.MOV.U32 R13, RZ, RZ, RZ ;  /* 0x000000ffff0d7224 */ /* 0x001fce00078e00ff */
[----:B------:R-:W-:-:S07]  /*1340*/  LEPC R20, `(.L_x_13) ;  /* 0x000000001014794e */ /* 0x000fce0000000000 */
[----:B-12--5:R-:W-:Y:S05]  /*1350*/  CALL.ABS.NOINC R2 ;  /* 0x0000000002007343 */ /* 0x026fea0003c00000 */
.L_x_13:
[----:B------:R-:W-:-:S06]  /*1360*/  ULOP3.LUT UR4, UR40, 0x1, URZ, 0xfc, !UPT ;  /* 0x0000000128047892 */ /* 0x000fcc000f8efc3f */
[----:B------:R-:W-:-:S04]  /*1370*/  MOV R0, UR4 ;  /* 0x0000000400007c02 */ /* 0x000fc80008000f00 */
[----:B------:R-:W-:-:S13]  /*1380*/  ISETP.NE.AND P0, PT, R0, 0x3, PT ;  /* 0x000000030000780c */ /* 0x000fda0003f05270 */
[----:B------:R-:W-:Y:S05]  /*1390*/  @!P0 BRA `(.L_x_14) ;  /* 0x0000000000048947 */ /* 0x000fea0003800000 */
[----:B------:R-:W-:Y:S01]  /*13a0*/  BPT.TRAP 0x1 ;  /* 0x000000040000795c */ /* 0x000fe20000300000 */
.L_x_14:
[----:B------:R-:W3:Y:S01]  /*13b0*/  S2UR UR5, SR_CgaCtaId ;  /* 0x00000000000579c3 */ /* 0x000ee20000008800 */
[----:B------:R-:W-:Y:S01]  /*13c0*/  UMOV UR4, 0x400 ;  /* 0x0000040000047882 */ /* 0x000fe20000000000 */
[----:B01----:R-:W-:Y:S02]  /*13d0*/  IMAD.U32 R2, RZ, RZ, UR38 ;  /* 0x00000026ff027e24 */ /* 0x003fe4000f8e00ff */
[----:B------:R-:W-:-:S03]  /*13e0*/  IMAD.U32 R3, RZ, RZ, UR39 ;  /* 0x00000027ff037e24 */ /* 0x000fc6000f8e00ff */
[----:B------:R-:W-:Y:S01]  /*13f0*/  SHF.L.U32 R2, R2, 0x1f, RZ ;  /* 0x0000001f02027819 */ /* 0x000fe200000006ff */
[----:B---3--:R-:W-:-:S06]  /*1400*/  ULEA UR4, UR5, UR4, 0x18 ;  /* 0x0000000405047291 */ /* 0x008fcc000f8ec03f */
[----:B------:R-:W-:-:S05]  /*1410*/  MOV R0, UR4 ;  /* 0x0000000400007c02 */ /* 0x000fca0008000f00 */
[----:B------:R-:W-:-:S04]  /*1420*/  IMAD R3, R3, 0x8, R0 ;  /* 0x0000000803037824 */ /* 0x000fc800078e0200 */
[----:B------:R0:W1:Y:S01]  /*1430*/  SYNCS.PHASECHK.TRANS64.TRYWAIT P1, [R3+URZ], R2 ;  /* 0x00000002030075a7 */ /* 0x000062000802017f */
[----:B------:R-:W-:Y:S05]  /*1440*/  @!P0 BRA `(.L_x_15) ;  /* 0x0000000000048947 */ /* 0x000fea0003800000 */
[----:B------:R-:W-:Y:S01]  /*1450*/  BPT.TRAP 0x1 ;  /* 0x000000040000795c */ /* 0x000fe20000300000 */
.L_x_15:
[----:B-1----:R-:W-:Y:S05]  /*1460*/  @P1 BRA `(.L_x_16) ;  /* 0x0000000000081947 */ /* 0x002fea0003800000 */
[----:B------:R-:W1:Y:S02]  /*1470*/  SYNCS.PHASECHK.TRANS64.TRYWAIT P1, [R3+URZ], R2 ;  /* 0x00000002030075a7 */ /* 0x000e64000802017f */
[----:B-1----:R-:W-:Y:S05]  /*1480*/  @!P1 BRA `(.L_x_17) ;  /* 0x0000016c00f89947 */ /* 0x002fea0003800000 */
.L_x_16:
[----:B------:R-:W-:-:S04]  /*1490*/  UISETP.LT.AND UP0, UPT, UR44, 0x1, UPT ;  /* 0x000000012c00788c */ /* 0x000fc8000bf01270 */
[----:B------:R-:W-:-:S06]  /*14a0*/  USEL UR4, UR44, 0x1, UP0 ;  /* 0x000000012c047887 */ /* 0x000fcc0008000000 */
[----:B01----:R-:W-:Y:S01]  /*14b0*/  IMAD.U32 R2, RZ, RZ, UR4 ;  /* 0x00000004ff027e24 */ /* 0x003fe2000f8e00ff */
[----:B------:R-:W-:Y:S05]  /*14c0*/  WARPSYNC.ALL ;  /* 0x0000000000007948 */ /* 0x000fea0003800000 */
[----:B------:R-:W-:-:S04]  /*14d0*/  IADD3 R2, -R2, UR44, RZ ;  /* 0x0000002c02027c10 */ /* 0x000fc8000fffe1ff */
[----:B------:R-:W-:Y:S02]  /*14e0*/  ISETP.GE.AND P1, PT, R2, 0x1, PT ;  /* 0x000000010200780c */ /* 0x000fe40003f26270 */
[----:B------:R-:W-:Y:S01]  /*14f0*/  R2UR UR4, R0 ;  /* 0x00000000000472ca */ /* 0x000fe200000e0000 */
[----:B------:R-:W-:Y:S01]  /*1500*/  ULEA UR5, UR39, UR45, 0xb ;  /* 0x0000002d27057291 */ /* 0x000fe2000f8e583f */
[----:B------:R-:W-:Y:S01]  /*1510*/  WARPGROUP.ARRIVE ;  /* 0x00000000000079c5 */ /* 0x000fe20000000000 */
[----:B------:R-:W-:Y:S01]  /*1520*/  UMOV UR9, 0x40000040 ;  /* 0x4000004000097882 */ /* 0x000fe20000000000 */
[----:B------:R-:W-:Y:S01]  /*1530*/  UMOV UR11, 0x40000040 ;  /* 0x40000040000b7882 */ /* 0x000fe20000000000 */
[----:B-----5:R-:W-:Y:S03]  /*1540*/  STL [R1+0x2c4], R18 ;  /* 0x0002c41201007387 */ /* 0x020fe60000100800 */
[----:B------:R-:W-:Y:S01]  /*1550*/  UMOV UR8, UR5 ;  /* 0x0000000500087c82 */ /* 0x000fe20008000000 */
[----:B------:R0:W-:Y:S04]  /*1560*/  STL [R1+0x2c0], R17 ;  /* 0x0002c01101007387 */ /* 0x0001e80000100800 */
[----:B------:R-:W-:Y:S01]  /*1570*/  UIADD3 UR4, UR4, 0x28100, URZ ;  /* 0x0002810004047890 */ /* 0x000fe2000fffe03f */
[----:B------:R-:W-:Y:S03]  /*1580*/  STL [R1+0x2bc], R16 ;  /* 0x0002bc1001007387 */ /* 0x000fe60000100800 */
[----:B------:R-:W-:Y:S01]  /*1590*/  USHF.R.U32.HI UR4, URZ, 0x4, UR4 ;  /* 0x000000043f047899 */ /* 0x000fe20008011604 */
[----:B------:R1:W-:Y:S03]  /*15a0*/  STL [R1+0x2b8], R2 ;  /* 0x0002b80201007387 */ /* 0x0003e60000100800 */
[----:B------:R-:W-:Y:S01]  /*15b0*/  ULOP3.LUT UR4, UR4, 0x3fff, URZ, 0xc0, !UPT ;  /* 0x00003fff04047892 */ /* 0x000fe2000f8ec03f */
[----:B------:R3:W-:Y:S03]  /*15c0*/  STL [R1+0x2c8], R0 ;  /* 0x0002c80001007387 */ /* 0x0007e60000100800 */
[----:B------:R-:W-:-:S04]  /*15d0*/  ULOP3.LUT UR4, UR4, 0x10000, URZ, 0xfc, !UPT ;  /* 0x0001000004047892 */ /* 0x000fc8000f8efc3f */
[----:B------:R-:W-:-:S07]  /*15e0*/  ULEA UR6, UR39, UR4, 0xb ;  /* 0x0000000427067291 */ /* 0x000fce000f8e583f */
[----:B------:R-:W-:Y:S02]  /*15f0*/  UMOV UR10, UR6 ;  /* 0x00000006000a7c82 */ /* 0x000fe40008000000 */
[----:B------:R-:W-:Y:S01]  /*1600*/  IGMMA.64x256x32.S8.S8 R24, gdesc[UR8], RZ, !UPT, gsb0 ;  /* 0x06600000081879f1 */ /* 0x000fe2000c0410ff */
[----:B------:R-:W-:Y:S01]  /*1610*/  UIADD3 UR8, UR5, 0x400, URZ ;  /* 0x0000040005087890 */ /* 0x000fe2000fffe03f */
[----:B------:R-:W-:Y:S01]  /*1620*/  UMOV UR9, 0x40000040 ;  /* 0x4000004000097882 */ /* 0x000fe20000000000 */
[----:B------:R-:W-:Y:S02]  /*1630*/  WARPGROUP.DEPBAR.LE gsb0, 0x0 ;  /* 0x00008000000079c5 */ /* 0x000fe40000010000 */
[----:B------:R-:W-:Y:S01]  /*1640*/  STL.64 [R1], R24 ;  /* 0x0000001801007387 */ /* 0x000fe20000100a00 */
[----:B------:R-:W-:Y:S01]  /*1650*/  MOV R235, R45 ;  /* 0x0000002d00eb7202 */ /* 0x000fe20000000f00 */
[----:B------:R-:W-:Y:S01]  /*1660*/  IMAD.MOV.U32 R234, RZ, RZ, R46 ;  /* 0x000000ffffea7224 */ /* 0x000fe200078e002e */
[----:B------:R-:W-:Y:S01]  /*1670*/  MOV R232, R48 ;  /* 0x0000003000e87202 */ /* 0x000fe20000000f00 */
[----:B------:R-:W-:Y:S01]  /*1680*/  STL.64 [R1+0x8], R26 ;  /* 0x0000081a01007387 */ /* 0x000fe20000100a00 */
[----:B------:R-:W-:Y:S01]  /*1690*/  IMAD.MOV.U32 R233, RZ, RZ, R47 ;  /* 0x000000ffffe97224 */ /* 0x000fe200078e002f */
[----:B------:R-:W-:Y:S01]  /*16a0*/  MOV R229, R51 ;  /* 0x0000003300e57202 */ /* 0x000fe20000000f00 */
[----:B------:R-:W-:Y:S01]  /*16b0*/  IMAD.MOV.U32 R231, RZ, RZ, R49 ;  /* 0x000000ffffe77224 */ /* 0x000fe200078e0031 */
        /* <DEDUP_REMOVED lines=70> */
[----:B0-----:R-:W-:Y:S01]  /*1b20*/  MOV R17, R135 ;  /* 0x0000008700117202 */ /* 0x001fe20000000f00 */
        /* <DEDUP_REMOVED lines=9> */
[----:B-1----:R-:W-:Y:S01]  /*1bc0*/  MOV R2, R150 ;  /* 0x0000009600027202 */ /* 0x002fe20000000f00 */
[----:B------:R-:W-:Y:S01]  /*1bd0*/  IMAD.MOV.U32 R194, RZ, RZ, R110 ;  /* 0x000000ffffc27224 */ /* 0x000fe200078e006e */
[----:B------:R0:W-:Y:S01]  /*1be0*/  STL [R1+0x50], R44 ;  /* 0x0000502c01007387 */ /* 0x0001e20000100800 */
[----:B------:R-:W-:-:S02]  /*1bf0*/  IMAD.MOV.U32 R196, RZ, RZ, R112 ;  /* 0x000000ffffc47224 */ /* 0x000fc400078e0070 */
[----:B------:R-:W-:Y:S02]  /*1c00*/  IMAD.MOV.U32 R197, RZ, RZ, R113 ;  /* 0x000000ffffc57224 */ /* 0x000fe400078e0071 */
[----:B------:R-:W-:Y:S02]  /*1c10*/  IMAD.MOV.U32 R199, RZ, RZ, R115 ;  /* 0x000000ffffc77224 */ /* 0x000fe400078e0073 */
[----:B------:R-:W-:Y:S02]  /*1c20*/  IMAD.MOV.U32 R200, RZ, RZ, R116 ;  /* 0x000000ffffc87224 */ /* 0x000fe400078e0074 */
[----:B------:R-:W-:Y:S02]  /*1c30*/  IMAD.MOV.U32 R202, RZ, RZ, R118 ;  /* 0x000000ffffca7224 */ /* 0x000fe400078e0076 */
[----:B------:R-:W-:Y:S02]  /*1c40*/  IMAD.MOV.U32 R203, RZ, RZ, R119 ;  /* 0x000000ffffcb7224 */ /* 0x000fe400078e0077 */
        /* <DEDUP_REMOVED lines=8> */
[----:B--2---:R-:W-:Y:S02]  /*1cd0*/  IMAD.MOV.U32 R19, RZ, RZ, R133 ;  /* 0x000000ffff137224 */ /* 0x004fe400078e0085 */
        /* <DEDUP_REMOVED lines=11> */
[----:B---3--:R-:W-:Y:S02]  /*1d90*/  IMAD.MOV.U32 R0, RZ, RZ, R151 ;  /* 0x000000ffff007224 */ /* 0x008fe400078e0097 */
[----:B0-----:R-:W-:-:S06]  /*1da0*/  WARPGROUP.ARRIVE ;  /* 0x00000000000079c5 */ /* 0x001fcc0000000000 */
[----:B------:R-:W-:Y:S03]  /*1db0*/  IGMMA.64x256x32.S8.S8 R24, gdesc[UR8], RZ, !UPT, gsb0 ;  /* 0x06600000081879f1 */ /* 0x000fe6000c0410ff */
[----:B------:R-:W-:Y:S02]  /*1dc0*/  WARPGROUP.DEPBAR.LE gsb0, 0x0 ;  /* 0x00008000000079c5 */ /* 0x000fe40000010000 */
[----:B------:R-:W-:Y:S04]  /*1dd0*/  STL.64 [R1+0x578], R150 ;  /* 0x0005789601007387 */ /* 0x000fe80000100a00 */
        /* <DEDUP_REMOVED lines=20> */
[----:B------:R0:W-:Y:S04]  /*1f20*/  STL.64 [R1+0x4d0], R108 ;  /* 0x0004d06c01007387 */ /* 0x0001e80000100a00 */
[----:B0-----:R-:W2:Y:S04]  /*1f30*/  LDL.LU R108, [R1] ;  /* 0x00000000016c7983 */ /* 0x001ea80000300800 */
[----:B------:R-:W2:Y:S04]  /*1f40*/  LDL.LU R109, [R1+0x4] ;  /* 0x00000400016d7983 */ /* 0x000ea80000300800 */
        /* <DEDUP_REMOVED lines=18> */
[----:B------:R-:W2:Y:S01]  /*2070*/  LDL.LU R128, [R1+0x50] ;  /* 0x0000500001807983 */ /* 0x000ea20000300800 */
        /* <DEDUP_REMOVED lines=31> */
[----:B------:R-:W-:Y:S01]  /*2270*/  UIADD3 UR8, UR5, 0x2, URZ ;  /* 0x0000000205087890 */ /* 0x000fe2000fffe03f */
[----:B------:R-:W-:Y:S01]  /*2280*/  IMAD.MOV.U32 R214, RZ, RZ, R22 ;  /* 0x000000ffffd67224 */ /* 0x000fe200078e0016 */
[----:B------:R-:W-:Y:S01]  /*2290*/  UIADD3 UR10, UR6, 0x2, URZ ;  /* 0x00000002060a7890 */ /* 0x000fe2000fffe03f */
[----:B------:R-:W-:Y:S01]  /*22a0*/  IMAD.MOV.U32 R216, RZ, RZ, R20 ;  /* 0x000000ffffd87224 */ /* 0x000fe200078e0014 */
[----:B------:R-:W-:Y:S01]  /*22b0*/  UMOV UR9, 0x40000040 ;  /* 0x4000004000097882 */ /* 0x000fe20000000000 */
[----:B------:R-:W-:Y:S01]  /*22c0*/  IMAD.MOV.U32 R217, RZ, RZ, R19 ;  /* 0x000000ffffd97224 */ /* 0x000fe200078e0013 */
[----:B------:R-:W-:Y:S01]  /*22d0*/  UMOV UR11, 0x40000040 ;  /* 0x40000040000b7882 */ /* 0x000fe20000000000 */
        /* <DEDUP_REMOVED lines=11> */
[----:B------:R-:W-:-:S06]  /*2390*/  IMAD.MOV.U32 R235, RZ, RZ, R0 ;  /* 0x000000ffffeb7224 */ /* 0x000fcc00078e0000 */
[----:B--2---:R-:W-:-:S06]  /*23a0*/  WARPGROUP.ARRIVE ;  /* 0x00000000000079c5 */ /* 0x004fcc0000000000 */
[----:B------:R-:W-:Y:S03]  /*23b0*/  IGMMA.64x256x32.S8.S8 R108, gdesc[UR8], R108, gsb0 ;  /* 0x06600000086c79f1 */ /* 0x000fe6000804106c */
[----:B------:R-:W-:Y:S02]  /*23c0*/  WARPGROUP.DEPBAR.LE gsb0, 0x0 ;  /* 0x00008000000079c5 */ /* 0x000fe40000010000 */
[----:B------:R-:W-:Y:S04]  /*23d0*/  STL.64 [R1], R108 ;  /* 0x0000006c01007387 */ /* 0x000fe80000100a00 */
        /* <DEDUP_REMOVED lines=63> */
[----:B0-----:R-:W2:Y:S04]  /*27d0*/  LDL.LU.64 R150, [R1+0x578] ;  /* 0x0005780001967983 */ /* 0x001ea80000300a00 */
[----:B------:R-:W2:Y:S04]  /*27e0*/  LDL.LU.64 R148, [R1+0x570] ;  /* 0x0005700001947983 */ /* 0x000ea80000300a00 */
        /* <DEDUP_REMOVED lines=19> */
[----:B------:R-:W2:Y:S01]  /*2920*/  LDL.LU.64 R108, [R1+0x4d0] ;  /* 0x0004d000016c7983 */ /* 0x000ea20000300a00 */
[----:B------:R-:W-:Y:S01]  /*2930*/  UIADD3 UR8, UR5, 0x402, URZ ;  /* 0x0000040205087890 */ /* 0x000fe2000fffe03f */
[----:B------:R-:W-:Y:S01]  /*2940*/  UMOV UR9, 0x40000040 ;  /* 0x4000004000097882 */ /* 0x000fe20000000000 */
[----:B--2---:R-:W-:-:S07]  /*2950*/  WARPGROUP.ARRIVE ;  /* 0x00000000000079c5 */ /* 0x004fce0000000000 */
[----:B------:R-:W-:Y:S03]  /*2960*/  IGMMA.64x256x32.S8.S8 R24, gdesc[UR8], R24, gsb0 ;  /* 0x06600000081879f1 */ /* 0x000fe60008041018 */
        /* <DEDUP_REMOVED lines=65> */
[----:B0-----:R-:W2:Y:S04]  /*2d80*/  LDL.LU.64 R24, [R1] ;  /* 0x0000000001187983 */ /* 0x001ea80000300a00 */
        /* <DEDUP_REMOVED lines=63> */
[----:B------:R-:W-:-:S02]  /*3180*/  UIADD3 UR8, UR5, 0x4, URZ ;  /* 0x0000000405087890 */ /* 0x000fc4000fffe03f */
[----:B------:R-:W-:Y:S01]  /*3190*/  UIADD3 UR10, UR6, 0x4, URZ ;  /* 0x00000004060a7890 */ /* 0x000fe2000fffe03f */
[----:B------:R-:W-:Y:S01]  /*31a0*/  UMOV UR9, 0x40000040 ;  /* 0x4000004000097882 */ /* 0x000fe20000000000 */
[----:B------:R-:W-:Y:S01]  /*31b0*/  UMOV UR11, 0x40000040 ;  /* 0x40000040000b7882 */ /* 0x000fe20000000000 */
[----:B--2---:R-:W-:-:S06]  /*31c0*/  WARPGROUP.ARRIVE ;  /* 0x00000000000079c5 */ /* 0x004fcc0000000000 */
[----:B------:R-:W-:Y:S03]  /*31d0*/  IGMMA.64x256x32.S8.S8 R24, gdesc[UR8], R24, gsb0 ;  /* 0x06600000081879f1 */ /* 0x000fe60008041018 */
        /* <DEDUP_REMOVED lines=41> */
[----:B------:R0:W-:Y:S01]  /*3470*/  STL [R1+0x50], R44 ;  /* 0x0000502c01007387 */ /* 0x0001e20000100800 */
[----:B------:R-:W-:Y:S01]  /*3480*/  IMAD.MOV.U32 R206, RZ, RZ, R122 ;  /* 0x000000ffffce7224 */ /* 0x000fe200078e007a */
[----:B------:R-:W-:Y:S01]  /*3490*/  MOV R201, R117 ;  /* 0x0000007500c97202 */ /* 0x000fe20000000f00 */
[----:B------:R-:W-:Y:S01]  /*34a0*/  IMAD.MOV.U32 R205, RZ, RZ, R121 ;  /* 0x000000ffffcd7224 */ /* 0x000fe200078e0079 */
[----:B------:R-:W2:Y:S01]  /*34b0*/  LDL.LU.64 R150, [R1+0x4c8] ;  /* 0x0004c80001967983 */ /* 0x000ea20000300a00 */
        /* <DEDUP_REMOVED lines=96> */
[----:B------:R-:W-:-:S02]  /*3ac0*/  IMAD.MOV.U32 R18, RZ, RZ, R46 ;  /* 0x000000ffff127224 */ /* 0x000fc400078e002e */
[----:B------:R-:W-:Y:S01]  /*3ad0*/  IMAD.MOV.U32 R17, RZ, RZ, R47 ;  /* 0x000000ffff117224 */ /* 0x000fe200078e002f */
        /* <DEDUP_REMOVED lines=123> */
[----:B------:R-:W-:Y:S01]  /*4290*/  IMAD.MOV.U32 R222, RZ, RZ, R19 ;  /* 0x000000ffffde7224 */ /* 0x000fe200078e0013 */
[----:B------:R0:W5:Y:S01]  /*42a0*/  LDL.LU R0, [R1+0x2c8] ;  /* 0x0002c80001007983 */ /* 0x0001620000300800 */
[----:B------:R-:W-:-:S02]  /*42b0*/  IMAD.MOV.U32 R224, RZ, RZ, R14 ;  /* 0x000000ffffe07224 */ /* 0x000fc400078e000e */
[----:B------:R-:W-:Y:S01]  /*42c0*/  IMAD.MOV.U32 R225, RZ, RZ, R13 ;  /* 0x000000ffffe17224 */ /* 0x000fe200078e000d */
[----:B------:R0:W5:Y:S01]  /*42d0*/  LDL.LU R18, [R1+0x2c4] ;  /* 0x0002c40001127983 */ /* 0x0001620000300800 */
[----:B------:R-:W-:Y:S02]  /*42e0*/  IMAD.MOV.U32 R227, RZ, RZ, R11 ;  /* 0x000000ffffe37224 */ /* 0x000fe400078e000b */
[----:B------:R-:W-:Y:S01]  /*42f0*/  IMAD.MOV.U32 R228, RZ, RZ, R10 ;  /* 0x000000ffffe47224 */ /* 0x000fe200078e000a */
[----:B------:R0:W5:Y:S01]  /*4300*/  LDL.LU R17, [R1+0x2c0] ;  /* 0x0002c00001117983 */ /* 0x0001620000300800 */
[----:B------:R-:W-:Y:S02]  /*4310*/  IMAD.MOV.U32 R230, RZ, RZ, R8 ;  /* 0x000000ffffe67224 */ /* 0x000fe400078e0008 */
[----:B------:R-:W-:Y:S01]  /*4320*/  IMAD.MOV.U32 R231, RZ, RZ, R7 ;  /* 0x000000ffffe77224 */ /* 0x000fe200078e0007 */
[----:B------:R0:W5:Y:S01]  /*4330*/  LDL.LU R16, [R1+0x2bc] ;  /* 0x0002bc0001107983 */ /* 0x0001620000300800 */
[----:B------:R-:W-:-:S02]  /*4340*/  IMAD.MOV.U32 R233, RZ, RZ, R5 ;  /* 0x000000ffffe97224 */ /* 0x000fc400078e0005 */
[----:B------:R-:W-:Y:S01]  /*4350*/  IMAD.MOV.U32 R234, RZ, RZ, R4 ;  /* 0x000000ffffea7224 */ /* 0x000fe200078e0004 */
[----:B------:R0:W5:Y:S05]  /*4360*/  LDL.LU R2, [R1+0x2b8] ;  /* 0x0002b80001027983 */ /* 0x00016a0000300800 */
        /* <DEDUP_REMOVED lines=67> */
[----:B-1----:R-:W2:Y:S04]  /*47a0*/  LDL.LU.64 R150, [R1+0x2b0] ;  /* 0x0002b00001967983 */ /* 0x002ea80000300a00 */
        /* <DEDUP_REMOVED lines=26> */
[----:B0-----:R-:W-:Y:S05]  /*4950*/  @!P1 BRA `(.L_x_18) ;  /* 0x0000004000bc9947 */ /* 0x001fea0003800000 */
[----:B------:R-:W-:Y:S01]  /*4960*/  UIADD3 UR6, UR39, 0x1, URZ ;  /* 0x0000000127067890 */ /* 0x000fe2000fffe03f */
[----:B-----5:R-:W-:Y:S01]  /*4970*/  R2UR UR5, R2 ;  /* 0x00000000020572ca */ /* 0x020fe200000e0000 */
[----:B------:R-:W-:Y:S02]  /*4980*/  UMOV UR12, UR39 ;  /* 0x00000027000c7c82 */ /* 0x000fe40008000000 */
[----:B------:R-:W-:-:S04]  /*4990*/  UISETP.NE.AND UP0, UPT, UR6, 0x5, UPT ;  /* 0x000000050600788c */ /* 0x000fc8000bf05270 */
[----:B------:R-:W-:Y:S02]  /*49a0*/  USEL UR7, URZ, 0x1, UP0 ;  /* 0x000000013f077887 */ /* 0x000fe40008000000 */
[----:B------:R-:W-:Y:S02]  /*49b0*/  USEL UR6, UR6, URZ, UP0 ;  /* 0x0000003f06067287 */ /* 0x000fe40008000000 */
[----:B------:R-:W-:-:S12]  /*49c0*/  ULOP3.LUT UR7, UR38, UR7, URZ, 0x3c, !UPT ;  /* 0x0000000726077292 */ /* 0x000fd8000f8e3c3f */
.L_x_25:
[----:B0-----:R-:W-:Y:S05]  /*49d0*/  @!P0 BRA `(.L_x_19) ;  /* 0x0000000000048947 */ /* 0x001fea0003800000 */
[----:B------:R-:W-:Y:S01]  /*49e0*/  BPT.TRAP 0x1 ;  /* 0x000000040000795c */ /* 0x000fe20000300000 */
.L_x_19:
[----:B------:R-:W0:Y:S01]  /*49f0*/  S2UR UR9, SR_CgaCtaId ;  /* 0x00000000000979c3 */ /* 0x000e220000008800 */
[----:B------:R-:W-:Y:S01]  /*4a00*/  UMOV UR8, 0x400 ;  /* 0x0000040000087882 */ /* 0x000fe20000000000 */
[----:B------:R-:W-:Y:S02]  /*4a10*/  IMAD.U32 R3, RZ, RZ, UR7 ;  /* 0x00000007ff037e24 */ /* 0x000fe4000f8e00ff */
[----:B------:R-:W-:-:S03]  /*4a20*/  IMAD.U32 R2, RZ, RZ, UR6 ;  /* 0x00000006ff027e24 */ /* 0x000fc6000f8e00ff */
[----:B------:R-:W-:Y:S01]  /*4a30*/  SHF.L.U32 R3, R3, 0x1f, RZ ;  /* 0x0000001f03037819 */ /* 0x000fe200000006ff */
[----:B0-----:R-:W-:-:S06]  /*4a40*/  ULEA UR8, UR9, UR8, 0x18 ;  /* 0x0000000809087291 */ /* 0x001fcc000f8ec03f */
[----:B------:R-:W-:-:S05]  /*4a50*/  MOV R0, UR8 ;  /* 0x0000000800007c02 */ /* 0x000fca0008000f00 */
[----:B------:R-:W-:-:S04]  /*4a60*/  IMAD R2, R2, 0x8, R0 ;  /* 0x0000000802027824 */ /* 0x000fc800078e0200 */
[----:B------:R0:W1:Y:S01]  /*4a70*/  SYNCS.PHASECHK.TRANS64.TRYWAIT P1, [R2+URZ], R3 ;  /* 0x00000003020075a7 */ /* 0x000062000802017f */
[----:B------:R-:W-:Y:S05]  /*4a80*/  @!P0 BRA `(.L_x_20) ;  /* 0x0000000000048947 */ /* 0x000fea0003800000 */
[----:B------:R-:W-:Y:S01]  /*4a90*/  BPT.TRAP 0x1 ;  /* 0x000000040000795c */ /* 0x000fe20000300000 */
.L_x_20:
[----:B-1----:R-:W-:Y:S05]  /*4aa0*/  @P1 BRA `(.L_x_21) ;  /* 0x0000000000081947 */ /* 0x002fea0003800000 */
[----:B------:R-:W1:Y:S02]  /*4ab0*/  SYNCS.PHASECHK.TRANS64.TRYWAIT P1, [R2+URZ], R3 ;  /* 0x00000003020075a7 */ /* 0x000e64000802017f */
[----:B-1----:R-:W-:Y:S05]  /*4ac0*/  @!P1 BRA `(.L_x_22) ;  /* 0x00000138007c9947 */ /* 0x002fea0003800000 */
.L_x_21:
        /* <DEDUP_REMOVED lines=64> */
[----:B--2---:R-:W2:Y:S04]  /*4ed0*/  LDL.LU.64 R24, [R1] ;  /* 0x0000000001187983 */ /* 0x004ea80000300a00 */
        /* <DEDUP_REMOVED lines=63> */
[----:B------:R-:W-:-:S02]  /*52d0*/  ULEA UR13, UR6, UR45, 0xb ;  /* 0x0000002d060d7291 */ /* 0x000fc4000f8e583f */
[----:B------:R-:W-:Y:S01]  /*52e0*/  ULEA UR14, UR6, UR4, 0xb ;  /* 0x00000004060e7291 */ /* 0x000fe2000f8e583f */
[----:B------:R-:W-:Y:S01]  /*52f0*/  STL [R1+0x2c4], R18 ;  /* 0x0002c41201007387 */ /* 0x000fe20000100800 */
[----:B------:R-:W-:Y:S01]  /*5300*/  UMOV UR9, 0x40000040 ;  /* 0x4000004000097882 */ /* 0x000fe20000000000 */
[----:B------:R-:W-:Y:S02]  /*5310*/  UMOV UR11, 0x40000040 ;  /* 0x40000040000b7882 */ /* 0x000fe40000000000 */
[----:B------:R-:W-:Y:S01]  /*5320*/  UMOV UR8, UR13 ;  /* 0x0000000d00087c82 */ /* 0x000fe20008000000 */
[----:B------:R-:W-:Y:S01]  /*5330*/  STL [R1+0x2c0], R17 ;  /* 0x0002c01101007387 */ /* 0x000fe20000100800 */
[----:B------:R-:W-:-:S03]  /*5340*/  UMOV UR10, UR14 ;  /* 0x0000000e000a7c82 */ /* 0x000fc60008000000 */
[----:B------:R-:W-:Y:S04]  /*5350*/  STL [R1+0x2bc], R16 ;  /* 0x0002bc1001007387 */ /* 0x000fe80000100800 */
[----:B------:R3:W-:Y:S01]  /*5360*/  STL [R1+0x2b8], R0 ;  /* 0x0002b80001007387 */ /* 0x0007e20000100800 */
[----:B--2---:R-:W-:-:S06]  /*5370*/  WARPGROUP.ARRIVE ;  /* 0x00000000000079c5 */ /* 0x004fcc0000000000 */
[----:B------:R-:W-:Y:S03]  /*5380*/  IGMMA.64x256x32.S8.S8 R24, gdesc[UR8], R24, gsb0 ;  /* 0x06600000081879f1 */ /* 0x000fe60008041018 */
[----:B------:R-:W-:Y:S02]  /*5390*/  WARPGROUP.DEPBAR.LE gsb0, 0x0 ;  /* 0x00008000000079c5 */ /* 0x000fe40000010000 */
[----:B------:R-:W-:Y:S01]  /*53a0*/  STL.64 [R1], R24 ;  /* 0x0000001801007387 */ /* 0x000fe20000100a00 */
[----:B01----:R-:W-:Y:S01]  /*53b0*/  IMAD.MOV.U32 R2, RZ, RZ, R150 ;  /* 0x000000ffff027224 */ /* 0x003fe200078e0096 */
[----:B---3--:R-:W-:Y:S01]  /*53c0*/  MOV R0, R151 ;  /* 0x0000009700007202 */ /* 0x008fe20000000f00 */
[----:B------:R-:W-:Y:S01]  /*53d0*/  IMAD.MOV.U32 R3, RZ, RZ, R149 ;  /* 0x000000ffff037224 */ /* 0x000fe200078e0095 */
[----:B------:R-:W-:Y:S01]  /*53e0*/  STL.64 [R1+0x8], R26 ;  /* 0x0000081a01007387 */ /* 0x000fe20000100a00 */
        /* <DEDUP_REMOVED lines=253> */
[----:B------:R-:W-:-:S02]  /*63c0*/  IMAD.MOV.U32 R150, RZ, RZ, R214 ;  /* 0x000000ffff967224 */ /* 0x000fc400078e00d6 */
[----:B------:R-:W-:Y:S01]  /*63d0*/  IMAD.MOV.U32 R151, RZ, RZ, R213 ;  /* 0x000000ffff977224 */ /* 0x000fe200078e00d5 */
[----:B------:R-:W-:Y:S01]  /*63e0*/  MOV R213, R23 ;  /* 0x0000001700d57202 */ /* 0x000fe20000000f00 */
        /* <DEDUP_REMOVED lines=14> */
[----:B------:R-:W-:Y:S01]  /*64d0*/  IMAD.MOV.U32 R235, RZ, RZ, R0 ;  /* 0x000000ffffeb7224 */ /* 0x000fe200078e0000 */
[----:B------:R-:W-:Y:S02]  /*64e0*/  UIADD3 UR8, UR13, 0x2, URZ ;  /* 0x000000020d087890 */ /* 0x000fe4000fffe03f */
[----:B------:R-:W-:Y:S01]  /*64f0*/  UIADD3 UR10, UR14, 0x2, URZ ;  /* 0x000000020e0a7890 */ /* 0x000fe2000fffe03f */
[----:B------:R-:W-:Y:S01]  /*6500*/  UMOV UR9, 0x40000040 ;  /* 0x4000004000097882 */ /* 0x000fe20000000000 */
[----:B------:R-:W-:Y:S01]  /*6510*/  UMOV UR11, 0x40000040 ;  /* 0x40000040000b7882 */ /* 0x000fe20000000000 */
        /* <DEDUP_REMOVED lines=235> */
[----:B------:R-:W-:Y:S01]  /*73d0*/  STL.64 [R1+0x30], R36 ;  /* 0x0000302401007387 */ /* 0x000fe20000100a00 */
[----:B------:R-:W-:-:S03]  /*73e0*/  IMAD.MOV.U32 R3, RZ, RZ, R150 ;  /* 0x000000ffff037224 */ /* 0x000fc600078e0096 */
[----:B------:R-:W-:Y:S01]  /*73f0*/  STL.64 [R1+0x38], R38 ;  /* 0x0000382601007387 */ /* 0x000fe20000100a00 */
[----:B------:R-:W-:-:S03]  /*7400*/  MOV R2, R151 ;  /* 0x0000009700027202 */ /* 0x000fc60000000f00 */
[----:B------:R-:W-:Y:S01]  /*7410*/  STL.64 [R1+0x40], R40 ;  /* 0x0000402801007387 */ /* 0x000fe20000100a00 */
[----:B------:R-:W-:Y:S01]  /*7420*/  IMAD.MOV.U32 R5, RZ, RZ, R148 ;  /* 0x000000ffff057224 */ /* 0x000fe200078e0094 */
[----:B------:R-:W-:Y:S02]  /*7430*/  MOV R4, R149 ;  /* 0x0000009500047202 */ /* 0x000fe40000000f00 */
[----:B------:R-:W-:Y:S01]  /*7440*/  STL.64 [R1+0x48], R42 ;  /* 0x0000482a01007387 */ /* 0x000fe20000100a00 */
[----:B------:R-:W-:Y:S01]  /*7450*/  IMAD.MOV.U32 R7, RZ, RZ, R146 ;  /* 0x000000ffff077224 */ /* 0x000fe200078e0092 */
[----:B------:R-:W-:Y:S02]  /*7460*/  MOV R6, R147 ;  /* 0x0000009300067202 */ /* 0x000fe40000000f00 */
[----:B------:R0:W-:Y:S01]  /*7470*/  STL [R1+0x50], R44 ;  /* 0x0000502c01007387 */ /* 0x0001e20000100800 */
[----:B------:R-:W-:Y:S01]  /*7480*/  IMAD.MOV.U32 R9, RZ, RZ, R144 ;  /* 0x000000ffff097224 */ /* 0x000fe200078e0090 */
[----:B------:R-:W-:-:S02]  /*7490*/  MOV R8, R145 ;  /* 0x0000009100087202 */ /* 0x000fc40000000f00 */
[----:B------:R-:W2:Y:S01]  /*74a0*/  LDL.LU.64 R150, [R1+0x4c0] ;  /* 0x0004c00001967983 */ /* 0x000ea20000300a00 */
[----:B------:R-:W-:Y:S01]  /*74b0*/  IMAD.MOV.U32 R11, RZ, RZ, R142 ;  /* 0x000000ffff0b7224 */ /* 0x000fe200078e008e */
[----:B------:R-:W-:Y:S02]  /*74c0*/  MOV R10, R143 ;  /* 0x0000008f000a7202 */ /* 0x000fe40000000f00 */
[----:B------:R-:W2:Y:S01]  /*74d0*/  LDL.LU.64 R148, [R1+0x4b8] ;  /* 0x0004b80001947983 */ /* 0x000ea20000300a00 */
[----:B------:R-:W-:Y:S01]  /*74e0*/  IMAD.MOV.U32 R13, RZ, RZ, R140 ;  /* 0x000000ffff0d7224 */ /* 0x000fe200078e008c */
[----:B------:R-:W-:Y:S02]  /*74f0*/  MOV R12, R141 ;  /* 0x0000008d000c7202 */ /* 0x000fe40000000f00 */
[----:B------:R-:W2:Y:S01]  /*7500*/  LDL.LU.64 R146, [R1+0x4b0] ;  /* 0x0004b00001927983 */ /* 0x000ea20000300a00 */
        /* <DEDUP_REMOVED lines=21> */
[----:B------:R-:W-:Y:S01]  /*7660*/  MOV R208, R124 ;  /* 0x0000007c00d07202 */ /* 0x000fe20000000f00 */
[----:B------:R-:W-:Y:S02]  /*7670*/  IMAD.MOV.U32 R209, RZ, RZ, R125 ;  /* 0x000000ffffd17224 */ /* 0x000fe400078e007d */
[----:B------:R-:W2:Y:S01]  /*7680*/  LDL.LU.64 R130, [R1+0x470] ;  /* 0x0004700001827983 */ /* 0x000ea20000300a00 */
[----:B------:R-:W-:-:S03]  /*7690*/  IMAD.MOV.U32 R206, RZ, RZ, R122 ;  /* 0x000000ffffce7224 */ /* 0x000fc600078e007a */
[----:B------:R-:W2:Y:S01]  /*76a0*/  LDL.LU.64 R128, [R1+0x468] ;  /* 0x0004680001807983 */ /* 0x000ea20000300a00 */
[----:B------:R-:W-:Y:S01]  /*76b0*/  IMAD.MOV.U32 R207, RZ, RZ, R123 ;  /* 0x000000ffffcf7224 */ /* 0x000fe200078e007b */
[----:B------:R-:W-:Y:S02]  /*76c0*/  MOV R205, R121 ;  /* 0x0000007900cd7202 */ /* 0x000fe40000000f00 */
[----:B------:R-:W2:Y:S01]  /*76d0*/  LDL.LU.64 R126, [R1+0x460] ;  /* 0x00046000017e7983 */ /* 0x000ea20000300a00 */
[----:B------:R-:W-:Y:S01]  /*76e0*/  IMAD.MOV.U32 R204, RZ, RZ, R120 ;  /* 0x000000ffffcc7224 */ /* 0x000fe200078e0078 */
[----:B------:R-:W-:Y:S02]  /*76f0*/  MOV R202, R118 ;  /* 0x0000007600ca7202 */ /* 0x000fe40000000f00 */
[----:B------:R-:W2:Y:S01]  /*7700*/  LDL.LU.64 R124, [R1+0x458] ;  /* 0x00045800017c7983 */ /* 0x000ea20000300a00 */
[----:B------:R-:W-:-:S03]  /*7710*/  IMAD.MOV.U32 R203, RZ, RZ, R119 ;  /* 0x000000ffffcb7224 */ /* 0x000fc600078e0077 */
[----:B------:R-:W2:Y:S01]  /*7720*/  LDL.LU.64 R122, [R1+0x450] ;  /* 0x00045000017a7983 */ /* 0x000ea20000300a00 */
[----:B------:R-:W-:Y:S01]  /*7730*/  IMAD.MOV.U32 R200, RZ, RZ, R116 ;  /* 0x000000ffffc87224 */ /* 0x000fe200078e0074 */
[----:B------:R-:W-:Y:S01]  /*7740*/  MOV R199, R115 ;  /* 0x0000007300c77202 */ /* 0x000fe20000000f00 */
[----:B------:R-:W-:Y:S01]  /*7750*/  IMAD.MOV.U32 R201, RZ, RZ, R117 ;  /* 0x000000ffffc97224 */ /* 0x000fe200078e0075 */
        /* <DEDUP_REMOVED lines=105> */
[----:B------:R-:W-:-:S03]  /*7df0*/  IMAD.MOV.U32 R18, RZ, RZ, R45 ;  /* 0x000000ffff127224 */ /* 0x000fc600078e002d */
        /* <DEDUP_REMOVED lines=103> */
[----:B------:R-:W-:Y:S01]  /*8470*/  UIADD3 UR8, UR13, 0x6, URZ ;  /* 0x000000060d087890 */ /* 0x000fe2000fffe03f */
[----:B------:R0:W5:Y:S01]  /*8480*/  LDL.LU R18, [R1+0x2c4] ;  /* 0x0002c40001127983 */ /* 0x0001620000300800 */
[----:B------:R-:W-:Y:S01]  /*8490*/  UIADD3 UR10, UR14, 0x6, URZ ;  /* 0x000000060e0a7890 */ /* 0x000fe2000fffe03f */
[----:B------:R-:W-:Y:S01]  /*84a0*/  UMOV UR9, 0x40000040 ;  /* 0x4000004000097882 */ /* 0x000fe20000000000 */
[----:B------:R-:W-:Y:S01]  /*84b0*/  UMOV UR11, 0x40000040 ;  /* 0x40000040000b7882 */ /* 0x000fe20000000000 */
[----:B------:R0:W5:Y:S04]  /*84c0*/  LDL.LU R17, [R1+0x2c0] ;  /* 0x0002c00001117983 */ /* 0x0001680000300800 */
[----:B------:R0:W5:Y:S04]  /*84d0*/  LDL.LU R16, [R1+0x2bc] ;  /* 0x0002bc0001107983 */ /* 0x0001680000300800 */
[----:B------:R0:W5:Y:S01]  /*84e0*/  LDL.LU R0, [R1+0x2b8] ;  /* 0x0002b80001007983 */ /* 0x0001620000300800 */
        /* <DEDUP_REMOVED lines=95> */
[----:B------:R-:W-:Y:S01]  /*8ae0*/  BPT.TRAP 0x1 ;  /* 0x000000040000795c */ /* 0x000fe20000300000 */
.L_x_23:
[----:B------:R-:W-:Y:S01]  /*8af0*/  IMAD.U32 R2, RZ, RZ, UR12 ;  /* 0x0000000cff027e24 */ /* 0x000fe2000f8e00ff */
[----:B------:R-:W-:-:S04]  /*8b00*/  UISETP.GT.U32.AND UP0, UPT, UR40, 0x1, UPT ;  /* 0x000000012800788c */ /* 0x000fc8000bf04070 */
[----:B-----5:R-:W-:Y:S02]  /*8b10*/  LEA R2, R2, R0, 0x3 ;  /* 0x0000000002027211 */ /* 0x020fe400078e18ff */
[----:B------:R-:W-:-:S03]  /*8b20*/  PLOP3.LUT P1, PT, PT, PT, UP0, 0x80, 0x0 ;  /* 0x000000000000781c */ /* 0x000fc60003f2f008 */
[----:B------:R-:W-:-:S05]  /*8b30*/  VIADD R2, R2, 0x28 ;  /* 0x0000002802027836 */ /* 0x000fca0000000000 */
[----:B------:R-:W-:-:S04]  /*8b40*/  PRMT R2, RZ, 0x654, R2 ;  /* 0x00000654ff027816 */ /* 0x000fc80000000002 */
[----:B------:R0:W-:Y:S01]  /*8b50*/  SYNCS.ARRIVE.TRANS64.RED.A1T0 RZ, [R2+URZ], RZ ;  /* 0x000000ff02ff79a7 */ /* 0x0001e2000810043f */
[----:B------:R-:W-:Y:S05]  /*8b60*/  @P1 BRA `(.L_x_24) ;  /* 0x0000000000041947 */ /* 0x000fea0003800000 */
[----:B------:R-:W-:Y:S01]  /*8b70*/  BPT.TRAP 0x1 ;  /* 0x000000040000795c */ /* 0x000fe20000300000 */
.L_x_24:
[----:B------:R-:W-:Y:S02]  /*8b80*/  UISETP.GT.AND UP2, UPT, UR5, 0x1, UPT ;  /* 0x000000010500788c */ /* 0x000fe4000bf44270 */
[----:B------:R-:W-:Y:S02]  /*8b90*/  UIADD3 UR6, UR6, 0x1, URZ ;  /* 0x0000000106067890 */ /* 0x000fe4000fffe03f */
[----:B------:R-:W-:Y:S02]  /*8ba0*/  UIADD3 UR12, UR12, 0x1, URZ ;  /* 0x000000010c0c7890 */ /* 0x000fe4000fffe03f */
[----:B------:R-:W-:Y:S01]  /*8bb0*/  PLOP3.LUT P1, PT, PT, PT, UP2, 0x80, 0x0 ;  /* 0x000000000000781c */ /* 0x000fe20003f2f028 */
[----:B------:R-:W-:Y:S02]  /*8bc0*/  UISETP.NE.AND UP0, UPT, UR6, 0x5, UPT ;  /* 0x000000050600788c */ /* 0x000fe4000bf05270 */
[----:B------:R-:W-:Y:S02]  /*8bd0*/  UIADD3 UR8, UR5, -0x1, URZ ;  /* 0xffffffff05087890 */ /* 0x000fe4000fffe03f */
[----:B------:R-:W-:-:S02]  /*8be0*/  USEL UR5, URZ, 0x1, UP0 ;  /* 0x000000013f057887 */ /* 0x000fc40008000000 */
[----:B------:R-:W-:Y:S02]  /*8bf0*/  UISETP.NE.AND UP1, UPT, UR12, 0x5, UPT ;  /* 0x000000050c00788c */ /* 0x000fe4000bf25270 */
[----:B------:R-:W-:Y:S02]  /*8c00*/  ULOP3.LUT UR7, UR7, UR5, URZ, 0x3c, !UPT ;  /* 0x0000000507077292 */ /* 0x000fe4000f8e3c3f */
[----:B------:R-:W-:Y:S02]  /*8c10*/  USEL UR6, UR6, URZ, UP0 ;  /* 0x0000003f06067287 */ /* 0x000fe40008000000 */
[----:B------:R-:W-:Y:S01]  /*8c20*/  USEL UR12, UR12, URZ, UP1 ;  /* 0x0000003f0c0c7287 */ /* 0x000fe20008800000 */
[----:B------:R-:W-:Y:S01]  /*8c30*/  UMOV UR5, UR8 ;  /* 0x0000000800057c82 */ /* 0x000fe20008000000 */
[----:B------:R-:W-:Y:S10]  /*8c40*/  @P1 BRA `(.L_x_25) ;  /* 0xffffffbc00601947 */ /* 0x000ff4000383ffff */
.L_x_18:
[----:B0----5:R-:W0:Y:S02]  /*8c50*/  LDC R2, c[0x0][0x28c] ;  /* 0x0000a300ff027b82 */ /* 0x021e240000000800 */
[----:B0-----:R-:W-:-:S13]  /*8c60*/  ISETP.GE.AND P1, PT, R2, 0x1, PT ;  /* 0x000000010200780c */ /* 0x001fda0003f26270 */
[----:B------:R-:W-:Y:S05]  /*8c70*/  @!P1 BRA `(.L_x_26) ;  /* 0x0000000000449947 */ /* 0x000fea0003800000 */
[----:B------:R-:W-:Y:S05]  /*8c80*/  @!P0 BRA `(.L_x_27) ;  /* 0x0000000000048947 */ /* 0x000fea0003800000 */
[----:B------:R-:W-:Y:S01]  /*8c90*/  BPT.TRAP 0x1 ;  /* 0x000000040000795c */ /* 0x000fe20000300000 */
.L_x_27:
[----:B------:R-:W-:-:S04]  /*8ca0*/  UISETP.LT.AND UP0, UPT, UR44, 0x1, UPT ;  /* 0x000000012c00788c */ /* 0x000fc8000bf01270 */
[----:B------:R-:W-:Y:S02]  /*8cb0*/  USEL UR6, UR44, 0x1, UP0 ;  /* 0x000000012c067887 */ /* 0x000fe40008000000 */
[----:B------:R-:W-:Y:S02]  /*8cc0*/  UISETP.GT.U32.AND UP0, UPT, UR40, 0x1, UPT ;  /* 0x000000012800788c */ /* 0x000fe4000bf04070 */
[----:B------:R-:W-:-:S04]  /*8cd0*/  UIADD3 UR6, UR39, UR44, -UR6 ;  /* 0x0000002c27067290 */ /* 0x000fc8000fffe806 */
[----:B------:R-:W-:Y:S01]  /*8ce0*/  UIMAD.WIDE.U32 UR4, UR6, -0x33333333, URZ ;  /* 0xcccccccd060478a5 */ /* 0x000fe2000f8e003f */
[----:B------:R-:W-:-:S03]  /*8cf0*/  PLOP3.LUT P0, PT, PT, PT, UP0, 0x80, 0x0 ;  /* 0x000000000000781c */ /* 0x000fc60003f0f008 */
[----:B------:R-:W-:-:S04]  /*8d00*/  USHF.R.U32.HI UR4, URZ, 0x2, UR5 ;  /* 0x000000023f047899 */ /* 0x000fc80008011605 */
[----:B------:R-:W-:-:S06]  /*8d10*/  UIMAD UR6, UR4, -0x5, UR6 ;  /* 0xfffffffb040678a4 */ /* 0x000fcc000f8e0206 */
[----:B------:R-:W-:-:S05]  /*8d20*/  MOV R2, UR6 ;  /* 0x0000000600027c02 */ /* 0x000fca0008000f00 */
[----:B------:R-:W-:-:S05]  /*8d30*/  IMAD R0, R2, 0x8, R0 ;  /* 0x0000000802007824 */ /* 0x000fca00078e0200 */
[----:B------:R-:W-:-:S04]  /*8d40*/  IADD3 R0, R0, 0x28, RZ ;  /* 0x0000002800007810 */ /* 0x000fc80007ffe0ff */
[----:B------:R-:W-:-:S04]  /*8d50*/  PRMT R0, RZ, 0x654, R0 ;  /* 0x00000654ff007816 */ /* 0x000fc80000000000 */
[----:B------:R0:W-:Y:S01]  /*8d60*/  SYNCS.ARRIVE.TRANS64.RED.A1T0 RZ, [R0+URZ], RZ ;  /* 0x000000ff00ff79a7 */ /* 0x0001e2000810043f */
[----:B------:R-:W-:Y:S05]  /*8d70*/  @P0 BRA `(.L_x_26) ;  /* 0x0000000000040947 */ /* 0x000fea0003800000 */
[----:B------:R-:W-:Y:S01]  /*8d80*/  BPT.TRAP 0x1 ;  /* 0x000000040000795c */ /* 0x000fe20000300000 */
.L_x_26:
[----:B------:R-:W1:Y:S01]  /*8d90*/  S2R R6, SR_TID.X ;  /* 0x0000000000067919 */ /* 0x000e620000002100 */
[----:B------:R-:W-:Y:S01]  /*8da0*/  IMAD.MOV.U32 R13, RZ, RZ, 0x6540 ;  /* 0x00006540ff0d7424 */ /* 0x000fe200078e00ff */
[----:B------:R-:W-:Y:S02]  /*8db0*/  UIMAD.WIDE UR8, UR41, 0x100, URZ ;  /* 0x00000100290878a5 */ /* 0x000fe4000f8e023f */
[----:B------:R-:W-:Y:S01]  /*8dc0*/  USHF.R.S32.HI UR10, URZ, 0x1f, UR43 ;  /* 0x0000001f3f0a7899 */ /* 0x000fe2000801142b */
[----:B------:R-:W-:Y:S01]  /*8dd0*/  ULDC.64 UR6, c[0x0][0x5d0] ;  /* 0x0001740000067ab9 */ /* 0x000fe20000000a00 */
[----:B------:R-:W-:Y:S02]  /*8de0*/  USHF.L.U32 UR41, UR41, 0x8, URZ ;  /* 0x0000000829297899 */ /* 0x000fe4000800063f */
[----:B------:R-:W-:Y:S02]  /*8df0*/  UIMAD UR4, UR10, UR6, URZ ;  /* 0x000000060a0472a4 */ /* 0x000fe4000f8e023f */
[----:B------:R-:W-:-:S02]  /*8e00*/  UIADD3 UR39, UR44, UR39, URZ ;  /* 0x000000272c277290 */ /* 0x000fc4000fffe03f */
[----:B------:R-:W-:Y:S02]  /*8e10*/  UIMAD UR4, UR43, UR7, UR4 ;  /* 0x000000072b0472a4 */ /* 0x000fe4000f8e0204 */
[----:B------:R-:W-:Y:S02]  /*8e20*/  UISETP.GT.U32.AND UP1, UPT, UR39, 0x4, UPT ;  /* 0x000000042700788c */ /* 0x000fe4000bf24070 */
[----:B------:R-:W-:Y:S02]  /*8e30*/  UISETP.GE.U32.AND UP2, UPT, UR44, 0x5, UPT ;  /* 0x000000052c00788c */ /* 0x000fe4000bf46070 */
[----:B------:R-:W-:Y:S01]  /*8e40*/  UISETP.LT.U32.AND UP1, UPT, UR44, 0x5, UP1 ;  /* 0x000000052c00788c */ /* 0x000fe20008f21070 */
[--C-:B-1----:R-:W-:Y:S02]  /*8e50*/  SHF.R.U32.HI R2, RZ, 0x7, R6.reuse ;  /* 0x00000007ff027819 */ /* 0x102fe40000011606 */
[----:B------:R-:W-:Y:S02]  /*8e60*/  SHF.R.U32.HI R3, RZ, 0x2, R6 ;  /* 0x00000002ff037819 */ /* 0x000fe40000011606 */
[----:B------:R-:W-:-:S02]  /*8e70*/  LOP3.LUT R2, R2, 0x1, RZ, 0xc0, !PT ;  /* 0x0000000102027812 */ /* 0x000fc400078ec0ff */
[C---:B------:R-:W-:Y:S02]  /*8e80*/  SHF.L.U32 R12, R6.reuse, 0x1, RZ ;  /* 0x00000001060c7819 */ /* 0x040fe400000006ff */
[----:B------:R-:W-:Y:S01]  /*8e90*/  LOP3.LUT R4, R6, 0x60, RZ, 0xc0, !PT ;  /* 0x0000006006047812 */ /* 0x000fe200078ec0ff */
[----:B------:R-:W-:Y:S01]  /*8ea0*/  IMAD.SHL.U32 R158, R2, 0x40, RZ ;  /* 0x00000040029e7824 */ /* 0x000fe200078e00ff */
[----:B------:R-:W-:Y:S02]  /*8eb0*/  LOP3.LUT R3, R3, 0x7, RZ, 0xc0, !PT ;  /* 0x0000000703037812 */ /* 0x000fe400078ec0ff */
[----:B------:R-:W-:Y:S02]  /*8ec0*/  LOP3.LUT R12, R12, 0x6, RZ, 0xc0, !PT ;  /* 0x000000060c0c7812 */ /* 0x000fe400078ec0ff */
[----:B------:R-:W-:Y:S02]  /*8ed0*/  SHF.R.U32.HI R4, RZ, 0x1, R4 ;  /* 0x00000001ff047819 */ /* 0x000fe40000011604 */
[----:B------:R-:W-:-:S02]  /*8ee0*/  LOP3.LUT R158, R158, 0x40, R3, 0xe2, !PT ;  /* 0x000000409e9e7812 */ /* 0x000fc400078ee203 */
[----:B------:R-:W-:Y:S01]  /*8ef0*/  PRMT R12, R12, R13, UR42 ;  /* 0x0000002a0c0c7e16 */ /* 0x000fe2000800000d */
[----:B------:R-:W-:Y:S01]  /*8f00*/  USHF.L.U32 UR42, UR42, 0x8, URZ ;  /* 0x000000082a2a7899 */ /* 0x000fe2000800063f */
[----:B0-----:R-:W-:Y:S01]  /*8f10*/  IADD3 R0, RZ, -R4, -R3 ;  /* 0x80000004ff007210 */ /* 0x001fe20007ffe803 */
[----:B------:R-:W-:Y:S01]  /*8f20*/  IMAD.MOV.U32 R3, RZ, RZ, -0x2 ;  /* 0xfffffffeff037424 */ /* 0x000fe200078e00ff */
[----:B------:R-:W-:Y:S02]  /*8f30*/  LOP3.LUT R158, R158, UR8, R4, 0xfe, !PT ;  /* 0x000000089e9e7c12 */ /* 0x000fe4000f8efe04 */
[----:B------:R-:W-:Y:S01]  /*8f40*/  SHF.R.S32.HI R13, RZ, 0x1f, R12 ;  /* 0x0000001fff0d7819 */ /* 0x000fe2000001140c */
[----:B------:R-:W-:Y:S01]  /*8f50*/  IMAD R0, R2, -0x40, R0 ;  /* 0xffffffc002007824 */ /* 0x000fe200078e0200 */
[----:B------:R-:W-:Y:S01]  /*8f60*/  MOV R4, UR6 ;  /* 0x0000000600047c02 */ /* 0x000fe20008000f00 */
[----:B------:R-:W-:Y:S02]  /*8f70*/  ULDC UR6, c[0x0][0x284] ;  /* 0x0000a10000067ab9 */ /* 0x000fe40000000800 */
[----:B------:R-:W-:-:S02]  /*8f80*/  MOV R19, UR6 ;  /* 0x0000000600137c02 */ /* 0x000fc40008000f00 */
[----:B------:R-:W-:Y:S02]  /*8f90*/  IMAD.WIDE.U32 R4, R4, UR43, R12 ;  /* 0x0000002b04047c25 */ /* 0x000fe4000f8e000c */
[----:B------:R-:W-:Y:S02]  /*8fa0*/  IADD3 R19, R19, -UR41, R0 ;  /* 0x8000002913137c10 */ /* 0x000fe4000fffe000 */
[----:B------:R-:W-:Y:S01]  /*8fb0*/  VIADD R5, R5, UR4 ;  /* 0x0000000405057c36 */ /* 0x000fe20008000000 */
[----:B------:R-:W-:Y:S01]  /*8fc0*/  ULDC UR4, c[0x0][0x288] ;  /* 0x0000a20000047ab9 */ /* 0x000fe20000000800 */
[----:B------:R-:W-:Y:S01]  /*8fd0*/  LOP3.LUT R0, R6, 0x3, RZ, 0xc0, !PT ;  /* 0x0000000306007812 */ /* 0x000fe200078ec0ff */
[----:B------:R-:W-:-:S04]  /*8fe0*/  UISETP.GE.AND UP0, UPT, UR42, UR4, UPT ;  /* 0x000000042a00728c */ /* 0x000fc8000bf06270 */
[----:B------:R-:W-:Y:S01]  /*8ff0*/  UISETP.GE.OR UP0, UPT, UR41, UR6, UP0 ;  /* 0x000000062900728c */ /* 0x000fe20008706670 */
[----:B------:R-:W-:Y:S01]  /*9000*/  IMAD R0, R0, R3, UR4 ;  /* 0x0000000400007e24 */ /* 0x000fe2000f8e0203 */
[----:B------:R-:W-:Y:S02]  /*9010*/  UIMAD.WIDE.U32 UR4, UR39, -0x33333333, URZ ;  /* 0xcccccccd270478a5 */ /* 0x000fe4000f8e003f */
[----:B------:R-:W-:Y:S02]  /*9020*/  USEL UR6, URZ, 0x1, !UP1 ;  /* 0x000000013f067887 */ /* 0x000fe4000c800000 */
[----:B------:R-:W-:Y:S01]  /*9030*/  PLOP3.LUT P0, PT, PT, PT, UP0, 0x80, 0x0 ;  /* 0x000000000000781c */ /* 0x000fe20003f0f008 */
[----:B------:R-:W-:Y:S01]  /*9040*/  USHF.R.U32.HI UR4, URZ, 0x2, UR5 ;  /* 0x000000023f047899 */ /* 0x000fe20008011605 */
[----:B------:R-:W-:Y:S01]  /*9050*/  IADD3 R0, R0, -UR42, RZ ;  /* 0x8000002a00007c10 */ /* 0x000fe2000fffe0ff */
[----:B------:R-:W-:Y:S02]  /*9060*/  ULOP3.LUT UR38, UR38, UR6, URZ, 0x3c, !UPT ;  /* 0x0000000626267292 */ /* 0x000fe4000f8e3c3f */
[----:B------:R-:W-:-:S02]  /*9070*/  UIMAD UR39, UR4, -0x5, UR39 ;  /* 0xfffffffb042778a4 */ /* 0x000fc4000f8e0227 */
[----:B------:R-:W-:Y:S01]  /*9080*/  @UP2 ULOP3.LUT UR38, UR38, 0x1, UR4, 0x78, !UPT ;  /* 0x0000000126262892 */ /* 0x000fe2000f8e7804 */
[----:B------:R-:W-:-:S05]  /*9090*/  UMOV UR41, 0xffffffff ;  /* 0xffffffff00297882 */ /* 0x000fca0000000000 */
[----:B------:R-:W-:Y:S06]  /*90a0*/  @P0 BRA `(.L_x_28) ;  /* 0x000000d000f80947 */ /* 0x000fec0003800000 */
[----:B------:R-:W0:Y:S01]  /*90b0*/  LDC.64 R2, c[0x0][0x5c8] ;  /* 0x00017200ff027b82 */ /* 0x000e220000000a00 */
[----:B------:R-:W-:Y:S01]  /*90c0*/  ULDC.64 UR4, c[0x0][0x5c0] ;  /* 0x0001700000047ab9 */ /* 0x000fe20000000a00 */
[----:B------:R-:W-:Y:S01]  /*90d0*/  BSSY B0, `(.L_x_28) ;  /* 0x0000d3b000007945 */ /* 0x000fe20003800000 */
[C---:B0-----:R-:W-:Y:S01]  /*90e0*/  IMAD R6, R2.reuse, UR9, RZ ;  /* 0x0000000902067c24 */ /* 0x041fe2000f8e02ff */
[----:B------:R-:W-:Y:S01]  /*90f0*/  SHF.L.U32 R8, R2, 0x3, RZ ;  /* 0x0000000302087819 */ /* 0x000fe200000006ff */
[----:B------:R-:W-:Y:S01]  /*9100*/  IMAD.WIDE.U32 R4, R158, R2, R4 ;  /* 0x000000029e047225 */ /* 0x000fe200078e0004 */
[----:B------:R-:W-:-:S03]  /*9110*/  SHF.L.U64.HI R9, R2, 0x3, R3 ;  /* 0x0000000302097819 */ /* 0x000fc60000010203 */
[----:B------:R-:W-:Y:S01]  /*9120*/  IMAD R6, R158, R3, R6 ;  /* 0x000000039e067224 */ /* 0x000fe200078e0206 */
[----:B------:R-:W-:-:S03]  /*9130*/  IADD3 R4, P0, R4, UR4, RZ ;  /* 0x0000000404047c10 */ /* 0x000fc6000ff1e0ff */
[----:B------:R-:W-:Y:S01]  /*9140*/  IMAD.IADD R6, R5, 0x1, R6 ;  /* 0x0000000105067824 */ /* 0x000fe200078e0206 */
[----:B------:R-:W-:-:S04]  /*9150*/  IADD3 R10, P1, R8, R4, RZ ;  /* 0x00000004080a7210 */ /* 0x000fc80007f3e0ff */
[----:B------:R-:W-:Y:S02]  /*9160*/  IADD3.X R5, R6, UR5, RZ, P0, !PT ;  /* 0x0000000506057c10 */ /* 0x000fe400087fe4ff */
[----:B------:R-:W-:-:S03]  /*9170*/  LEA R6, P0, R2, R4, 0x7 ;  /* 0x0000000402067211 */ /* 0x000fc600078038ff */
[----:B------:R-:W-:Y:S01]  /*9180*/  IMAD.X R11, R9, 0x1, R5, P1 ;  /* 0x00000001090b7824 */ /* 0x000fe200008e0605 */
[----:B------:R-:W-:Y:S02]  /*9190*/  LEA.HI.X R7, R2, R5, R3, 0x7, P0 ;  /* 0x0000000502077211 */ /* 0x000fe400000f3c03 */
[----:B------:R-:W-:Y:S02]  /*91a0*/  ISETP.NE.AND P0, PT, R18, RZ, PT ;  /* 0x000000ff1200720c */ /* 0x000fe40003f05270 */
[----:B------:R-:W-:-:S04]  /*91b0*/  IADD3 R8, P2, R8, R6, RZ ;  /* 0x0000000608087210 */ /* 0x000fc80007f5e0ff */
[----:B------:R-:W-:-:S07]  /*91c0*/  IADD3.X R9, R9, R7, RZ, P2, !PT ;  /* 0x0000000709097210 */ /* 0x000fce00017fe4ff */
[----:B------:R-:W-:Y:S05]  /*91d0*/  @!P0 BRA `(.L_x_29) ;  /* 0x0000009800988947 */ /* 0x000fea0003800000 */
[----:B------:R-:W0:Y:S01]  /*91e0*/  LDC.64 R20, c[0x0][0x5b0] ;  /* 0x00016c00ff147b82 */ /* 0x000e220000000a00 */
[----:B------:R-:W-:Y:S01]  /*91f0*/  ULDC.64 UR6, c[0x0][0x5b8] ;  /* 0x00016e0000067ab9 */ /* 0x000fe20000000a00 */
[----:B------:R-:W-:Y:S01]  /*9200*/  ISETP.GE.AND P1, PT, R19, 0x1, PT ;  /* 0x000000011300780c */ /* 0x000fe20003f26270 */
[----:B------:R-:W-:Y:S02]  /*9210*/  UIMAD UR4, UR10, UR6, URZ ;  /* 0x000000060a0472a4 */ /* 0x000fe4000f8e023f */
[----:B------:R-:W-:Y:S01]  /*9220*/  IMAD.U32 R154, RZ, RZ, UR6 ;  /* 0x00000006ff9a7e24 */ /* 0x000fe2000f8e00ff */
[----:B------:R-:W-:Y:S01]  /*9230*/  BSSY B1, `(.L_x_30) ;  /* 0x000000e000017945 */ /* 0x000fe20003800000 */
[----:B------:R-:W-:Y:S01]  /*9240*/  ISETP.LT.OR P2, PT, R0, 0x1, !P1 ;  /* 0x000000010000780c */ /* 0x000fe20004f41670 */
[----:B------:R-:W-:Y:S01]  /*9250*/  UIMAD UR4, UR43, UR7, UR4 ;  /* 0x000000072b0472a4 */ /* 0x000fe2000f8e0204 */
[----:B------:R-:W1:Y:S01]  /*9260*/  LDC.64 R22, c[0x0][0x5a8] ;  /* 0x00016a00ff167b82 */ /* 0x000e620000000a00 */
[----:B------:R-:W-:-:S04]  /*9270*/  IMAD.WIDE.U32 R154, R154, UR43, R12 ;  /* 0x0000002b9a9a7c25 */ /* 0x000fc8000f8e000c */
[----:B------:R-:W-:Y:S01]  /*9280*/  IMAD.MOV.U32 R152, RZ, RZ, R154 ;  /* 0x000000ffff987224 */ /* 0x000fe200078e009a */
[----:B------:R-:W-:Y:S01]  /*9290*/  IADD3 R153, R155, UR4, RZ ;  /* 0x000000049b997c10 */ /* 0x000fe2000fffe0ff */
[----:B0-----:R-:W-:Y:S02]  /*92a0*/  IMAD R159, R20, UR9, RZ ;  /* 0x00000009149f7c24 */ /* 0x001fe4000f8e02ff */
[----:B------:R-:W-:-:S04]  /*92b0*/  IMAD.WIDE.U32 R2, R158, R20, R152 ;  /* 0x000000149e027225 */ /* 0x000fc800078e0098 */
[----:B------:R-:W-:Y:S01]  /*92c0*/  IMAD R159, R158, R21, R159 ;  /* 0x000000159e9f7224 */ /* 0x000fe200078e029f */
[----:B-1----:R-:W-:-:S04]  /*92d0*/  IADD3 R14, P0, R2, R22, RZ ;  /* 0x00000016020e7210 */ /* 0x002fc80007f1e0ff */
[----:B------:R-:W-:Y:S01]  /*92e0*/  IADD3.X R15, R23, R3, R159, P0, !PT ;  /* 0x00000003170f7210 */ /* 0x000fe200007fe49f */
[----:B------:R-:W-:Y:S08]  /*92f0*/  @P2 BRA `(.L_x_31) ;  /* 0x0000000000042947 */ /* 0x000ff00003800000 */
[----:B------:R0:W5:Y:S02]  /*9300*/  LDG.E.U8 R16, desc[UR36][R14.64] ;  /* 0x000000240e107981 */ /* 0x000164000c1e1100 */
.L_x_31:
[----:B------:R-:W-:Y:S05]  /*9310*/  BSYNC B1 ;  /* 0x0000000000017941 */ /* 0x000fea0003800000 */
.L_x_30:
[----:B------:R-:W2:Y:S01]  /*9320*/  LDL.LU R3, [R1] ;  /* 0x0000000001037983 */ /* 0x000ea20000300800 */
[----:B-----5:R-:W-:Y:S01]  /*9330*/  LOP3.LUT R2, R16, 0xffff, RZ, 0xc0, !PT ;  /* 0x0000ffff10027812 */ /* 0x020fe200078ec0ff */
[----:B------:R-:W-:Y:S01]  /*9340*/  BSSY B1, `(.L_x_32) ;  /* 0x000000a000017945 */ /* 0x000fe20003800000 */
[----:B------:R-:W-:Y:S02]  /*9350*/  ISETP.LT.OR P0, PT, R0, 0x2, !P1 ;  /* 0x000000020000780c */ /* 0x000fe40004f01670 */
[----:B------:R-:W-:-:S05]  /*9360*/  PRMT R2, R2, 0x8880, RZ ;  /* 0x0000888002027816 */ /* 0x000fca00000000ff */
[----:B------:R-:W-:-:S04]  /*9370*/  IMAD R2, R2, R18, RZ ;  /* 0x0000001202027224 */ /* 0x000fc800078e02ff */
[----:B--2---:R-:W-:-:S05]  /*9380*/  @!P2 IMAD R3, R3, R17, R2 ;  /* 0x000000110303a224 */ /* 0x004fca00078e0202 */
[----:B------:R1:W-:Y:S01]  /*9390*/  @!P2 STG.E.U8 desc[UR36][R4.64], R3 ;  /* 0x000000030400a986 */ /* 0x0003e2000c101124 */
[----:B------:R-:W-:Y:S05]  /*93a0*/  @P0 BRA `(.L_x_33) ;  /* 0x00000000000c0947 */ /* 0x000fea0003800000 */
[----:B------:R-:W2:Y:S02]  /*93b0*/  LDG.E.U8 R16, desc[UR36][R14.64+0x1] ;  /* 0x000001240e107981 */ /* 0x000ea4000c1e1100 */
[----:B--2---:R-:W-:-:S05]  /*93c0*/  PRMT R2, R16, 0x8880, RZ ;  /* 0x0000888010027816 */ /* 0x004fca00000000ff */
[----:B------:R-:W-:-:S07]  /*93d0*/  IMAD R2, R2, R18, RZ ;  /* 0x0000001202027224 */ /* 0x000fce00078e02ff */
.L_x_33:
[----:B------:R-:W-:Y:S05]  /*93e0*/  BSYNC B1 ;  /* 0x0000000000017941 */ /* 0x000fea0003800000 */
.L_x_32:
[----:B-1----:R-:W2:Y:S01]  /*93f0*/  LDL.LU R3, [R1+0x4] ;  /* 0x0000040001037983 */ /* 0x002ea20000300800 */
[C---:B------:R-:W-:Y:S01]  /*9400*/  SHF.L.U64.HI R157, R20.reuse, 0x3, R21 ;  /* 0x00000003149d7819 */ /* 0x040fe20000010215 */
[----:B------:R-:W-:Y:S01]  /*9410*/  BSSY B1, `(.L_x_34) ;  /* 0x000000e000017945 */ /* 0x000fe20003800000 */
[----:B------:R-:W-:-:S05]  /*9420*/  SHF.L.U32 R156, R20, 0x3, RZ ;  /* 0x00000003149c7819 */ /* 0x000fca00000006ff */
[----:B------:R-:W-:-:S04]  /*9430*/  IMAD.WIDE.U32 R12, R158, R20, R156 ;  /* 0x000000149e0c7225 */ /* 0x000fc800078e009c */
[----:B------:R-:W-:Y:S01]  /*9440*/  IMAD.IADD R159, R159, 0x1, R13 ;  /* 0x000000019f9f7824 */ /* 0x000fe200078e020d */
[----:B------:R-:W-:-:S04]  /*9450*/  IADD3 R12, P2, P3, R154, R22, R12 ;  /* 0x000000169a0c7210 */ /* 0x000fc80007b5e00c */
[----:B------:R-:W-:Y:S01]  /*9460*/  IADD3.X R13, R153, R23, R159, P2, P3 ;  /* 0x00000017990d7210 */ /* 0x000fe200017e649f */
[----:B--2---:R-:W-:-:S05]  /*9470*/  @!P0 IMAD R3, R3, R17, R2 ;  /* 0x0000001103038224 */ /* 0x004fca00078e0202 */
[----:B------:R1:W-:Y:S01]  /*9480*/  @!P0 STG.E.U8 desc[UR36][R4.64+0x1], R3 ;  /* 0x0000010304008986 */ /* 0x0003e2000c101124 */
[----:B------:R-:W-:-:S04]  /*9490*/  ISETP.GE.AND P0, PT, R19, 0x9, PT ;  /* 0x000000091300780c */ /* 0x000fc80003f06270 */
[----:B------:R-:W-:-:S13]  /*94a0*/  ISETP.LT.OR P4, PT, R0, 0x1, !P0 ;  /* 0x000000010000780c */ /* 0x000fda0004781670 */
[----:B-1----:R-:W-:Y:S05]  /*94b0*/  @P4 BRA `(.L_x_35) ;  /* 0x00000000000c4947 */ /* 0x002fea0003800000 */
[----:B------:R-:W2:Y:S02]  /*94c0*/  LDG.E.U8 R16, desc[UR36][R12.64] ;  /* 0x000000240c107981 */ /* 0x000ea4000c1e1100 */
[----:B--2---:R-:W-:-:S05]  /*94d0*/  PRMT R2, R16, 0x8880, RZ ;  /* 0x0000888010027816 */ /* 0x004fca00000000ff */
[----:B------:R-:W-:-:S07]  /*94e0*/  IMAD R2, R2, R18, RZ ;  /* 0x0000001202027224 */ /* 0x000fce00078e02ff */
.L_x_35:
[----:B------:R-:W-:Y:S05]  /*94f0*/  BSYNC B1 ;  /* 0x0000000000017941 */ /* 0x000fea0003800000 */
.L_x_34:
[----:B------:R-:W2:Y:S01]  /*9500*/  LDL.LU R3, [R1+0x8] ;  /* 0x0000080001037983 */ /* 0x000ea20000300800 */
[----:B------:R-:W-:Y:S01]  /*9510*/  ISETP.LT.OR P2, PT, R0, 0x2, !P0 ;  /* 0x000000020000780c */ /* 0x000fe20004741670 */
[----:B------:R-:W-:Y:S01]  /*9520*/  BSSY B1, `(.L_x_36) ;  /* 0x0000007000017945 */ /* 0x000fe20003800000 */
[----:B--2---:R-:W-:-:S05]  /*9530*/  @!P4 IMAD R3, R3, R17, R2 ;  /* 0x000000110303c224 */ /* 0x004fca00078e0202 */
[----:B------:R1:W-:Y:S06]  /*9540*/  @!P4 STG.E.U8 desc[UR36][R10.64], R3 ;  /* 0x000000030a00c986 */ /* 0x0003ec000c101124 */
[----:B------:R-:W-:Y:S05]  /*9550*/  @P2 BRA `(.L_x_37) ;  /* 0x00000000000c2947 */ /* 0x000fea0003800000 */
[----:B------:R-:W2:Y:S02]  /*9560*/  LDG.E.U8 R16, desc[UR36][R12.64+0x1] ;  /* 0x000001240c107981 */ /* 0x000ea4000c1e1100 */
[----:B--2---:R-:W-:-:S05]  /*9570*/  PRMT R2, R16, 0x8880, RZ ;  /* 0x0000888010027816 */ /* 0x004fca00000000ff */
[----:B------:R-:W-:-:S07]  /*9580*/  IMAD R2, R2, R18, RZ ;  /* 0x0000001202027224 */ /* 0x000fce00078e02ff */
.L_x_37:
[----:B------:R-:W-:Y:S05]  /*9590*/  BSYNC B1 ;  /* 0x0000000000017941 */ /* 0x000fea0003800000 */
.L_x_36:
[----:B-1----:R-:W2:Y:S01]  /*95a0*/  LDL.LU R3, [R1+0xc] ;  /* 0x00000c0001037983 */ /* 0x002ea20000300800 */
[----:B------:R-:W-:Y:S01]  /*95b0*/  BSSY B1, `(.L_x_38) ;  /* 0x0000009000017945 */ /* 0x000fe20003800000 */
[----:B------:R-:W-:Y:S01]  /*95c0*/  ISETP.LT.OR P3, PT, R0, 0xa, !P1 ;  /* 0x0000000a0000780c */ /* 0x000fe20004f61670 */
[----:B--2---:R-:W-:-:S05]  /*95d0*/  @!P2 IMAD R3, R3, R17, R2 ;  /* 0x000000110303a224 */ /* 0x004fca00078e0202 */
[----:B------:R1:W-:Y:S01]  /*95e0*/  @!P2 STG.E.U8 desc[UR36][R10.64+0x1], R3 ;  /* 0x000001030a00a986 */ /* 0x0003e2000c101124 */
[----:B------:R-:W-:-:S13]  /*95f0*/  ISETP.LT.OR P2, PT, R0, 0x9, !P1 ;  /* 0x000000090000780c */ /* 0x000fda0004f41670 */
[----:B-1----:R-:W-:Y:S05]  /*9600*/  @P2 BRA `(.L_x_39) ;  /* 0x00000000000c2947 */ /* 0x002fea0003800000 */
[----:B------:R-:W2:Y:S02]  /*9610*/  LDG.E.U8 R16, desc[UR36][R14.64+0x8] ;  /* 0x000008240e107981 */ /* 0x000ea4000c1e1100 */
[----:B--2---:R-:W-:-:S05]  /*9620*/  PRMT R2, R16, 0x8880, RZ ;  /* 0x0000888010027816 */ /* 0x004fca00000000ff */
[----:B------:R-:W-:-:S07]  /*9630*/  IMAD R2, R2, R18, RZ ;  /* 0x0000001202027224 */ /* 0x000fce00078e02ff */
.L_x_39:
[----:B------:R-:W-:Y:S05]  /*9640*/  BSYNC B1 ;  /* 0x0000000000017941 */ /* 0x000fea0003800000 */
.L_x_38:
[----:B------:R-:W2:Y:S01]  /*9650*/  LDL.LU R3, [R1+0x10] ;  /* 0x0000100001037983 */ /* 0x000ea20000300800 */
[----:B------:R-:W-:Y:S01]  /*9660*/  BSSY B1, `(.L_x_40) ;  /* 0x0000007000017945 */ /* 0x000fe20003800000 */
[----:B--2---:R-:W-:-:S05]  /*9670*/  @!P2 IMAD R3, R3, R17, R2 ;  /* 0x000000110303a224 */ /* 0x004fca00078e0202 */
[----:B------:R1:W-:Y:S01]  /*9680*/  @!P2 STG.E.U8 desc[UR36][R4.64+0x8], R3 ;  /* 0x000008030400a986 */ /* 0x0003e2000c101124 */
[----:B------:R-:W-:Y:S05]  /*9690*/  @P3 BRA `(.L_x_41) ;  /* 0x00000000000c3947 */ /* 0x000fea0003800000 */
[----:B------:R-:W2:Y:S02]  /*96a0*/  LDG.E.U8 R16, desc[UR36][R14.64+0x9] ;  /* 0x000009240e107981 */ /* 0x000ea4000c1e1100 */
[----:B--2---:R-:W-:-:S05]  /*96b0*/  PRMT R2, R16, 0x8880, RZ ;  /* 0x0000888010027816 */ /* 0x004fca00000000ff */
[----:B------:R-:W-:-:S07]  /*96c0*/  IMAD R2, R2, R18, RZ ;  /* 0x0000001202027224 */ /* 0x000fce00078e02ff */
.L_x_41:
[----:B------:R-:W-:Y:S05]  /*96d0*/  BSYNC B1 ;  /* 0x0000000000017941 */ /* 0x000fea0003800000 */
.L_x_40:
[----:B-1----:R-:W2:Y:S01]  /*96e0*/  LDL.LU R3, [R1+0x14] ;  /* 0x0000140001037983 */ /* 0x002ea20000300800 */
[C---:B------:R-:W-:Y:S01]  /*96f0*/  ISETP.LT.OR P2, PT, R0.reuse, 0x9, !P0 ;  /* 0x000000090000780c */ /* 0x040fe20004741670 */
[----:B------:R-:W-:Y:S01]  /*9700*/  BSSY B1, `(.L_x_42) ;  /* 0x000000b000017945 */ /* 0x000fe20003800000 */
[C---:B------:R-:W-:Y:S02]  /*9710*/  ISETP.LT.OR P4, PT, R0.reuse, 0x11, !P1 ;  /* 0x000000110000780c */ /* 0x040fe40004f81670 */
[C---:B------:R-:W-:Y:S02]  /*9720*/  ISETP.LT.OR P5, PT, R0.reuse, 0x12, !P1 ;  /* 0x000000120000780c */ /* 0x040fe40004fa1670 */
[----:B------:R-:W-:Y:S01]  /*9730*/  ISETP.LT.OR P6, PT, R0, 0x11, !P0 ;  /* 0x000000110000780c */ /* 0x000fe200047c1670 */
[----:B--2---:R-:W-:-:S05]  /*9740*/  @!P3 IMAD R3, R3, R17, R2 ;  /* 0x000000110303b224 */ /* 0x004fca00078e0202 */
[----:B------:R1:W-:Y:S01]  /*9750*/  @!P3 STG.E.U8 desc[UR36][R4.64+0x9], R3 ;  /* 0x000009030400b986 */ /* 0x0003e2000c101124 */
[----:B------:R-:W-:Y:S01]  /*9760*/  ISETP.LT.OR P3, PT, R0, 0xa, !P0 ;  /* 0x0000000a0000780c */ /* 0x000fe20004761670 */
[----:B------:R-:W-:-:S12]  /*9770*/  @P2 BRA `(.L_x_43) ;  /* 0x00000000000c2947 */ /* 0x000fd80003800000 */
[----:B------:R-:W2:Y:S02]  /*9780*/  LDG.E.U8 R16, desc[UR36][R12.64+0x8] ;  /* 0x000008240c107981 */ /* 0x000ea4000c1e1100 */
[----:B--2---:R-:W-:-:S05]  /*9790*/  PRMT R2, R16, 0x8880, RZ ;  /* 0x0000888010027816 */ /* 0x004fca00000000ff */
[----:B------:R-:W-:-:S07]  /*97a0*/  IMAD R2, R2, R18, RZ ;  /* 0x0000001202027224 */ /* 0x000fce00078e02ff */
.L_x_43:
[----:B------:R-:W-:Y:S05]  /*97b0*/  BSYNC B1 ;  /* 0x0000000000017941 */ /* 0x000fea0003800000 */
.L_x_42:
[----:B-1----:R-:W2:Y:S01]  /*97c0*/  LDL.LU R3, [R1+0x18] ;  /* 0x0000180001037983 */ /* 0x002ea20000300800 */
[----:B------:R-:W-:Y:S01]  /*97d0*/  BSSY B1, `(.L_x_44) ;  /* 0x0000007000017945 */ /* 0x000fe20003800000 */
[----:B--2---:R-:W-:-:S05]  /*97e0*/  @!P2 IMAD R3, R3, R17, R2 ;  /* 0x000000110303a224 */ /* 0x004fca00078e0202 */
[----:B------:R1:W-:Y:S01]  /*97f0*/  @!P2 STG.E.U8 desc[UR36][R10.64+0x8], R3 ;  /* 0x000008030a00a986 */ /* 0x0003e2000c101124 */
[----:B------:R-:W-:Y:S05]  /*9800*/  @P3 BRA `(.L_x_45) ;  /* 0x00000000000c3947 */ /* 0x000fea0003800000 */
[----:B------:R-:W2:Y:S02]  /*9810*/  LDG.E.U8 R16, desc[UR36][R12.64+0x9] ;  /* 0x000009240c107981 */ /* 0x000ea4000c1e1100 */
[----:B--2---:R-:W-:-:S05]  /*9820*/  PRMT R2, R16, 0x8880, RZ ;  /* 0x0000888010027816 */ /* 0x004fca00000000ff */
[----:B------:R-:W-:-:S07]  /*9830*/  IMAD R2, R2, R18, RZ ;  /* 0x0000001202027224 */ /* 0x000fce00078e02ff */
.L_x_45:
[----:B------:R-:W-:Y:S05]  /*9840*/  BSYNC B1 ;  /* 0x0000000000017941 */ /* 0x000fea0003800000 */
.L_x_44:
        /* <DEDUP_REMOVED lines=8> */
.L_x_47:
[----:B------:R-:W-:Y:S05]  /*98d0*/  BSYNC B1 ;  /* 0x0000000000017941 */ /* 0x000fea0003800000 */
.L_x_46:
        /* <DEDUP_REMOVED lines=8> */
.L_x_49:
[----:B------:R-:W-:Y:S05]  /*9960*/  BSYNC B1 ;  /* 0x0000000000017941 */ /* 0x000fea0003800000 */
.L_x_48:
        /* <DEDUP_REMOVED lines=8> */
.L_x_51:
[----:B------:R-:W-:Y:S05]  /*99f0*/  BSYNC B1 ;  /* 0x0000000000017941 */ /* 0x000fea0003800000 */
.L_x_50:
        /* <DEDUP_REMOVED lines=13> */
.L_x_53:
[----:B------:R-:W-:Y:S05]  /*9ad0*/  BSYNC B1 ;  /* 0x0000000000017941 */ /* 0x000fea0003800000 */
.L_x_52:
        /* <DEDUP_REMOVED lines=8> */
.L_x_55:
[----:B------:R-:W-:Y:S05]  /*9b60*/  BSYNC B1 ;  /* 0x0000000000017941 */ /* 0x000fea0003800000 */
.L_x_54:
        /* <DEDUP_REMOVED lines=8> */
.L_x_57:
[----:B------:R-:W-:Y:S05]  /*9bf0*/  BSYNC B1 ;  /* 0x0000000000017941 */ /* 0x000fea0003800000 */
.L_x_56:
        /* <DEDUP_REMOVED lines=8> */
.L_x_59:
[----:B------:R-:W-:Y:S05]  /*9c80*/  BSYNC B1 ;  /* 0x0000000000017941 */ /* 0x000fea0003800000 */
.L_x_58:
        /* <DEDUP_REMOVED lines=8> */
.L_x_61:
[----:B------:R-:W-:Y:S05]  /*9d10*/  BSYNC B1 ;  /* 0x0000000000017941 */ /* 0x000fea0003800000 */
.L_x_60:
        /* <DEDUP_REMOVED lines=13> */
.L_x_63:
[----:B------:R-:W-:Y:S05]  /*9df0*/  BSYNC B1 ;  /* 0x0000000000017941 */ /* 0x000fea0003800000 */
.L_x_62:
        /* <DEDUP_REMOVED lines=8> */
.L_x_65:
[----:B------:R-:W-:Y:S05]  /*9e80*/  BSYNC B1 ;  /* 0x0000000000017941 */ /* 0x000fea0003800000 */
.L_x_64:
        /* <DEDUP_REMOVED lines=8> */
.L_x_67:
[----:B------:R-:W-:Y:S05]  /*9f10*/  BSYNC B1 ;  /* 0x0000000000017941 */ /* 0x000fea0003800000 */
.L_x_66:
        /* <DEDUP_REMOVED lines=8> */
.L_x_69:
[----:B------:R-:W-:Y:S05]  /*9fa0*/  BSYNC B1 ;  /* 0x0000000000017941 */ /* 0x000fea0003800000 */
.L_x_68:
        /* <DEDUP_REMOVED lines=8> */
.L_x_71:
[----:B------:R-:W-:Y:S05]  /*a030*/  BSYNC B1 ;  /* 0x0000000000017941 */ /* 0x000fea0003800000 */
.L_x_70:
        /* <DEDUP_REMOVED lines=13> */
.L_x_73:
[----:B------:R-:W-:Y:S05]  /*a110*/  BSYNC B1 ;  /* 0x0000000000017941 */ /* 0x000fea0003800000 */
.L_x_72:
        /* <DEDUP_REMOVED lines=8> */
.L_x_75:
[----:B------:R-:W-:Y:S05]  /*a1a0*/  BSYNC B1 ;  /* 0x0000000000017941 */ /* 0x000fea0003800000 */
.L_x_74:
        /* <DEDUP_REMOVED lines=8> */
.L_x_77:
[----:B------:R-:W-:Y:S05]  /*a230*/  BSYNC B1 ;  /* 0x0000000000017941 */ /* 0x000fea0003800000 */
.L_x_76:
        /* <DEDUP_REMOVED lines=8> */
.L_x_79:
[----:B------:R-:W-:Y:S05]  /*a2c0*/  BSYNC B1 ;  /* 0x0000000000017941 */ /* 0x000fea0003800000 */
.L_x_78:
        /* <DEDUP_REMOVED lines=8> */
.L_x_81:
[----:B------:R-:W-:Y:S05]  /*a350*/  BSYNC B1 ;  /* 0x0000000000017941 */ /* 0x000fea0003800000 */
.L_x_80:
        /* <DEDUP_REMOVED lines=13> */
.L_x_83:
[----:B------:R-:W-:Y:S05]  /*a430*/  BSYNC B1 ;  /* 0x0000000000017941 */ /* 0x000fea0003800000 */
.L_x_82:
        /* <DEDUP_REMOVED lines=8> */
.L_x_85:
[----:B------:R-:W-:Y:S05]  /*a4c0*/  BSYNC B1 ;  /* 0x0000000000017941 */ /* 0x000fea0003800000 */
.L_x_84:
        /* <DEDUP_REMOVED lines=8> */
.L_x_87:
[----:B------:R-:W-:Y:S05]  /*a550*/  BSYNC B1 ;  /* 0x0000000000017941 */ /* 0x000fea0003800000 */
.L_x_86:
        /* <DEDUP_REMOVED lines=8> */
.L_x_89:
[----:B------:R-:W-:Y:S05]  /*a5e0*/  BSYNC B1 ;  /* 0x0000000000017941 */ /* 0x000fea0003800000 */
.L_x_88:
        /* <DEDUP_REMOVED lines=8> */
.L_x_91:
[----:B------:R-:W-:Y:S05]  /*a670*/  BSYNC B1 ;  /* 0x0000000000017941 */ /* 0x000fea0003800000 */
.L_x_90:
        /* <DEDUP_REMOVED lines=13> */
.L_x_93:
[----:B------:R-:W-:Y:S05]  /*a750*/  BSYNC B1 ;  /* 0x0000000000017941 */ /* 0x000fea0003800000 */
.L_x_92:
        /* <DEDUP_REMOVED lines=8> */
.L_x_95:
[----:B------:R-:W-:Y:S05]  /*a7e0*/  BSYNC B1 ;  /* 0x0000000000017941 */ /* 0x000fea0003800000 */
.L_x_94:
        /* <DEDUP_REMOVED lines=8> */
.L_x_97:
[----:B------:R-:W-:Y:S05]  /*a870*/  BSYNC B1 ;  /* 0x0000000000017941 */ /* 0x000fea0003800000 */
.L_x_96:
        /* <DEDUP_REMOVED lines=8> */
.L_x_99:
[----:B------:R-:W-:Y:S05]  /*a900*/  BSYNC B1 ;  /* 0x0000000000017941 */ /* 0x000fea0003800000 */
.L_x_98:
        /* <DEDUP_REMOVED lines=8> */
.L_x_101:
[----:B------:R-:W-:Y:S05]  /*a990*/  BSYNC B1 ;  /* 0x0000000000017941 */ /* 0x000fea0003800000 */
.L_x_100:
        /* <DEDUP_REMOVED lines=13> */
.L_x_103:
[----:B------:R-:W-:Y:S05]  /*aa70*/  BSYNC B1 ;  /* 0x0000000000017941 */ /* 0x000fea0003800000 */
.L_x_102:
        /* <DEDUP_REMOVED lines=8> */
.L_x_105:
[----:B------:R-:W-:Y:S05]  /*ab00*/  BSYNC B1 ;  /* 0x0000000000017941 */ /* 0x000fea0003800000 */
.L_x_104:
        /* <DEDUP_REMOVED lines=8> */
.L_x_107:
[----:B------:R-:W-:Y:S05]  /*ab90*/  BSYNC B1 ;  /* 0x0000000000017941 */ /* 0x000fea0003800000 */
.L_x_106:
        /* <DEDUP_REMOVED lines=8> */
.L_x_109:
[----:B------:R-:W-:Y:S05]  /*ac20*/  BSYNC B1 ;  /* 0x0000000000017941 */ /* 0x000fea0003800000 */
.L_x_108:
        /* <DEDUP_REMOVED lines=8> */
.L_x_111:
[----:B------:R-:W-:Y:S05]  /*acb0*/  BSYNC B1 ;  /* 0x0000000000017941 */ /* 0x000fea0003800000 */
.L_x_110:
        /* <DEDUP_REMOVED lines=13> */
.L_x_113:
[----:B------:R-:W-:Y:S05]  /*ad90*/  BSYNC B1 ;  /* 0x0000000000017941 */ /* 0x000fea0003800000 */
.L_x_112:
        /* <DEDUP_REMOVED lines=8> */
.L_x_115:
[----:B------:R-:W-:Y:S05]  /*ae20*/  BSYNC B1 ;  /* 0x0000000000017941 */ /* 0x000fea0003800000 */
.L_x_114:
        /* <DEDUP_REMOVED lines=8> */
.L_x_117:
[----:B------:R-:W-:Y:S05]  /*aeb0*/  BSYNC B1 ;  /* 0x0000000000017941 */ /* 0x000fea0003800000 */
.L_x_116:
        /* <DEDUP_REMOVED lines=8> */
.L_x_119:
[----:B------:R-:W-:Y:S05]  /*af40*/  BSYNC B1 ;  /* 0x0000000000017941 */ /* 0x000fea0003800000 */
.L_x_118:
        /* <DEDUP_REMOVED lines=8> */
.L_x_121:
[----:B------:R-:W-:Y:S05]  /*afd0*/  BSYNC B1 ;  /* 0x0000000000017941 */ /* 0x000fea0003800000 */
.L_x_120:
        /* <DEDUP_REMOVED lines=13> */
.L_x_123:
[----:B------:R-:W-:Y:S05]  /*b0b0*/  BSYNC B1 ;  /* 0x0000000000017941 */ /* 0x000fea0003800000 */
.L_x_122:
        /* <DEDUP_REMOVED lines=8> */
.L_x_125:
[----:B------:R-:W-:Y:S05]  /*b140*/  BSYNC B1 ;  /* 0x0000000000017941 */ /* 0x000fea0003800000 */
.L_x_124:
        /* <DEDUP_REMOVED lines=8> */
.L_x_127:
[----:B------:R-:W-:Y:S05]  /*b1d0*/  BSYNC B1 ;  /* 0x0000000000017941 */ /* 0x000fea0003800000 */
.L_x_126:
        /* <DEDUP_REMOVED lines=8> */
.L_x_129:
[----:B------:R-:W-:Y:S05]  /*b260*/  BSYNC B1 ;  /* 0x0000000000017941 */ /* 0x000fea0003800000 */
.L_x_128:
        /* <DEDUP_REMOVED lines=8> */
.L_x_131:
[----:B------:R-:W-:Y:S05]  /*b2f0*/  BSYNC B1 ;  /* 0x0000000000017941 */ /* 0x000fea0003800000 */
.L_x_130:
        /* <DEDUP_REMOVED lines=10> */
[----:B------:R-:W1:Y:S02]  /*b3a0*/  LDG.E.U8 R16, desc[UR36][R12.64+0x61] ;  /* 0x000061240c107981 */ /* 0x000e64000c1e1100 */
[----:B-1----:R-:W-:-:S05]  /*b3b0*/  PRMT R3, R16, 0x8880, RZ ;  /* 0x0000888010037816 */ /* 0x002fca00000000ff */
[----:B------:R-:W-:-:S07]  /*b3c0*/  IMAD R2, R3, R18, RZ ;  /* 0x0000001203027224 */ /* 0x000fce00078e02ff */
.L_x_133:
[----:B------:R-:W-:Y:S05]  /*b3d0*/  BSYNC B1 ;  /* 0x0000000000017941 */ /* 0x000fea0003800000 */
.L_x_132:
[----:B-1----:R-:W2:Y:S01]  /*b3e0*/  LDL.LU R3, [R1+0xcc] ;  /* 0x0000cc0001037983 */ /* 0x002ea20000300800 */
[----:B------:R-:W-:Y:S01]  /*b3f0*/  BSSY B1, `(.L_x_134) ;  /* 0x0000007000017945 */ /* 0x000fe20003800000 */
[----:B--2---:R-:W-:-:S05]  /*b400*/  @!P4 IMAD R3, R3, R17, R2 ;  /* 0x000000110303c224 */ /* 0x004fca00078e0202 */
[----:B------:R1:W-:Y:S01]  /*b410*/  @!P4 STG.E.U8 desc[UR36][R10.64+0x61], R3 ;  /* 0x000061030a00c986 */ /* 0x0003e2000c101124 */
[----:B------:R-:W-:Y:S05]  /*b420*/  @P3 BRA `(.L_x_135) ;  /* 0x00000000000c3947 */ /* 0x000fea0003800000 */
[----:B------:R-:W1:Y:S02]  /*b430*/  LDG.E.U8 R16, desc[UR36][R14.64+0x68] ;  /* 0x000068240e107981 */ /* 0x000e64000c1e1100 */
[----:B-1----:R-:W-:-:S05]  /*b440*/  PRMT R3, R16, 0x8880, RZ ;  /* 0x0000888010037816 */ /* 0x002fca00000000ff */
[----:B------:R-:W-:-:S07]  /*b450*/  IMAD R2, R3, R18, RZ ;  /* 0x0000001203027224 */ /* 0x000fce00078e02ff */
.L_x_135:
[----:B------:R-:W-:Y:S05]  /*b460*/  BSYNC B1 ;  /* 0x0000000000017941 */ /* 0x000fea0003800000 */
.L_x_134:
        /* <DEDUP_REMOVED lines=8> */
.L_x_137:
[----:B------:R-:W-:Y:S05]  /*b4f0*/  BSYNC B1 ;  /* 0x0000000000017941 */ /* 0x000fea0003800000 */
.L_x_136:
        /* <DEDUP_REMOVED lines=8> */
.L_x_139:
[----:B------:R-:W-:Y:S05]  /*b580*/  BSYNC B1 ;  /* 0x0000000000017941 */ /* 0x000fea0003800000 */
.L_x_138:
        /* <DEDUP_REMOVED lines=8> */
.L_x_141:
[----:B------:R-:W-:Y:S05]  /*b610*/  BSYNC B1 ;  /* 0x0000000000017941 */ /* 0x000fea0003800000 */
.L_x_140:
        /* <DEDUP_REMOVED lines=13> */
.L_x_143:
[----:B------:R-:W-:Y:S05]  /*b6f0*/  BSYNC B1 ;  /* 0x0000000000017941 */ /* 0x000fea0003800000 */
.L_x_142:
        /* <DEDUP_REMOVED lines=8> */
.L_x_145:
[----:B------:R-:W-:Y:S05]  /*b780*/  BSYNC B1 ;  /* 0x0000000000017941 */ /* 0x000fea0003800000 */
.L_x_144:
        /* <DEDUP_REMOVED lines=8> */
.L_x_147:
[----:B------:R-:W-:Y:S05]  /*b810*/  BSYNC B1 ;  /* 0x0000000000017941 */ /* 0x000fea0003800000 */
.L_x_146:
        /* <DEDUP_REMOVED lines=8> */
.L_x_149:
[----:B------:R-:W-:Y:S05]  /*b8a0*/  BSYNC B1 ;  /* 0x0000000000017941 */ /* 0x000fea0003800000 */
.L_x_148:
        /* <DEDUP_REMOVED lines=8> */
.L_x_151:
[----:B------:R-:W-:Y:S05]  /*b930*/  BSYNC B1 ;  /* 0x0000000000017941 */ /* 0x000fea0003800000 */
.L_x_150:
        /* <DEDUP_REMOVED lines=13> */
.L_x_153:
[----:B------:R-:W-:Y:S05]  /*ba10*/  BSYNC B1 ;  /* 0x0000000000017941 */ /* 0x000fea0003800000 */
.L_x_152:
        /* <DEDUP_REMOVED lines=8> */
.L_x_155:
[----:B------:R-:W-:Y:S05]  /*baa0*/  BSYNC B1 ;  /* 0x0000000000017941 */ /* 0x000fea0003800000 */
.L_x_154:
        /* <DEDUP_REMOVED lines=8> */
.L_x_157:
[----:B------:R-:W-:Y:S05]  /*bb30*/  BSYNC B1 ;  /* 0x0000000000017941 */ /* 0x000fea0003800000 */
.L_x_156:
        /* <DEDUP_REMOVED lines=8> */
.L_x_159:
[----:B------:R-:W-:Y:S05]  /*bbc0*/  BSYNC B1 ;  /* 0x0000000000017941 */ /* 0x000fea0003800000 */
.L_x_158:
        /* <DEDUP_REMOVED lines=8> */
.L_x_161:
[----:B------:R-:W-:Y:S05]  /*bc50*/  BSYNC B1 ;  /* 0x0000000000017941 */ /* 0x000fea0003800000 */
.L_x_160:
        /* <DEDUP_REMOVED lines=13> */
.L_x_163:
[----:B------:R-:W-:Y:S05]  /*bd30*/  BSYNC B1 ;  /* 0x0000000000017941 */ /* 0x000fea0003800000 */
.L_x_162:
        /* <DEDUP_REMOVED lines=8> */
.L_x_165:
[----:B------:R-:W-:Y:S05]  /*bdc0*/  BSYNC B1 ;  /* 0x0000000000017941 */ /* 0x000fea0003800000 */
.L_x_164:
        /* <DEDUP_REMOVED lines=8> */
.L_x_167:
[----:B------:R-:W-:Y:S05]  /*be50*/  BSYNC B1 ;  /* 0x0000000000017941 */ /* 0x000fea0003800000 */
.L_x_166:
        /* <DEDUP_REMOVED lines=8> */
.L_x_169:
[----:B------:R-:W-:Y:S05]  /*bee0*/  BSYNC B1 ;  /* 0x0000000000017941 */ /* 0x000fea0003800000 */
.L_x_168:
        /* <DEDUP_REMOVED lines=8> */
.L_x_171:
[----:B------:R-:W-:Y:S05]  /*bf70*/  BSYNC B1 ;  /* 0x0000000000017941 */ /* 0x000fea0003800000 */
.L_x_170:
        /* <DEDUP_REMOVED lines=13> */
.L_x_173:
[----:B------:R-:W-:Y:S05]  /*c050*/  BSYNC B1 ;  /* 0x0000000000017941 */ /* 0x000fea0003800000 */
.L_x_172:
        /* <DEDUP_REMOVED lines=8> */
.L_x_175:
[----:B------:R-:W-:Y:S05]  /*c0e0*/  BSYNC B1 ;  /* 0x0000000000017941 */ /* 0x000fea0003800000 */
.L_x_174:
        /* <DEDUP_REMOVED lines=8> */
.L_x_177:
[----:B------:R-:W-:Y:S05]  /*c170*/  BSYNC B1 ;  /* 0x0000000000017941 */ /* 0x000fea0003800000 */
.L_x_176:
        /* <DEDUP_REMOVED lines=8> */
.L_x_179:
[----:B------:R-:W-:Y:S05]  /*c200*/  BSYNC B1 ;  /* 0x0000000000017941 */ /* 0x000fea0003800000 */
.L_x_178:
        /* <DEDUP_REMOVED lines=8> */
.L_x_181:
[----:B------:R-:W-:Y:S05]  /*c290*/  BSYNC B1 ;  /* 0x0000000000017941 */ /* 0x000fea0003800000 */
.L_x_180:
        /* <DEDUP_REMOVED lines=13> */
.L_x_183:
[----:B------:R-:W-:Y:S05]  /*c370*/  BSYNC B1 ;  /* 0x0000000000017941 */ /* 0x000fea0003800000 */
.L_x_182:
        /* <DEDUP_REMOVED lines=8> */
.L_x_185:
[----:B------:R-:W-:Y:S05]  /*c400*/  BSYNC B1 ;  /* 0x0000000000017941 */ /* 0x000fea0003800000 */
.L_x_184:
        /* <DEDUP_REMOVED lines=8> */
.L_x_187:
[----:B------:R-:W-:Y:S05]  /*c490*/  BSYNC B1 ;  /* 0x0000000000017941 */ /* 0x000fea0003800000 */
.L_x_186:
        /* <DEDUP_REMOVED lines=8> */
.L_x_189:
[----:B------:R-:W-:Y:S05]  /*c520*/  BSYNC B1 ;  /* 0x0000000000017941 */ /* 0x000fea0003800000 */
.L_x_188:
        /* <DEDUP_REMOVED lines=8> */
.L_x_191:
[----:B------:R-:W-:Y:S05]  /*c5b0*/  BSYNC B1 ;  /* 0x0000000000017941 */ /* 0x000fea0003800000 */
.L_x_190:
        /* <DEDUP_REMOVED lines=13> */
.L_x_193:
[----:B------:R-:W-:Y:S05]  /*c690*/  BSYNC B1 ;  /* 0x0000000000017941 */ /* 0x000fea0003800000 */
.L_x_192:
        /* <DEDUP_REMOVED lines=8> */
.L_x_195:
[----:B------:R-:W-:Y:S05]  /*c720*/  BSYNC B1 ;  /* 0x0000000000017941 */ /* 0x000fea0003800000 */
.L_x_194:
        /* <DEDUP_REMOVED lines=8> */
.L_x_197:
[----:B------:R-:W-:Y:S05]  /*c7b0*/  BSYNC B1 ;  /* 0x0000000000017941 */ /* 0x000fea0003800000 */
.L_x_196:
        /* <DEDUP_REMOVED lines=8> */
.L_x_199:
[----:B------:R-:W-:Y:S05]  /*c840*/  BSYNC B1 ;  /* 0x0000000000017941 */ /* 0x000fea0003800000 */
.L_x_198:
        /* <DEDUP_REMOVED lines=8> */
.L_x_201:
[----:B------:R-:W-:Y:S05]  /*c8d0*/  BSYNC B1 ;  /* 0x0000000000017941 */ /* 0x000fea0003800000 */
.L_x_200:
        /* <DEDUP_REMOVED lines=13> */
.L_x_203:
[----:B------:R-:W-:Y:S05]  /*c9b0*/  BSYNC B1 ;  /* 0x0000000000017941 */ /* 0x000fea0003800000 */
.L_x_202:
        /* <DEDUP_REMOVED lines=8> */
.L_x_205:
[----:B------:R-:W-:Y:S05]  /*ca40*/  BSYNC B1 ;  /* 0x0000000000017941 */ /* 0x000fea0003800000 */
.L_x_204:
        /* <DEDUP_REMOVED lines=8> */
.L_x_207:
[----:B------:R-:W-:Y:S05]  /*cad0*/  BSYNC B1 ;  /* 0x0000000000017941 */ /* 0x000fea0003800000 */
.L_x_206:
        /* <DEDUP_REMOVED lines=8> */
.L_x_209:
[----:B------:R-:W-:Y:S05]  /*cb60*/  BSYNC B1 ;  /* 0x0000000000017941 */ /* 0x000fea0003800000 */
.L_x_208:
        /* <DEDUP_REMOVED lines=8> */
.L_x_211:
[----:B------:R-:W-:Y:S05]  /*cbf0*/  BSYNC B1 ;  /* 0x0000000000017941 */ /* 0x000fea0003800000 */
.L_x_210:
        /* <DEDUP_REMOVED lines=13> */
.L_x_213:
[----:B------:R-:W-:Y:S05]  /*ccd0*/  BSYNC B1 ;  /* 0x0000000000017941 */ /* 0x000fea0003800000 */
.L_x_212:
        /* <DEDUP_REMOVED lines=8> */
.L_x_215:
[----:B------:R-:W-:Y:S05]  /*cd60*/  BSYNC B1 ;  /* 0x0000000000017941 */ /* 0x000fea0003800000 */
.L_x_214:
        /* <DEDUP_REMOVED lines=8> */
.L_x_217:
[----:B------:R-:W-:Y:S05]  /*cdf0*/  BSYNC B1 ;  /* 0x0000000000017941 */ /* 0x000fea0003800000 */
.L_x_216:
        /* <DEDUP_REMOVED lines=8> */
.L_x_219:
[----:B------:R-:W-:Y:S05]  /*ce80*/  BSYNC B1 ;  /* 0x0000000000017941 */ /* 0x000fea0003800000 */
.L_x_218:
        /* <DEDUP_REMOVED lines=8> */
.L_x_221:
[----:B------:R-:W-:Y:S05]  /*cf10*/  BSYNC B1 ;  /* 0x0000000000017941 */ /* 0x000fea0003800000 */
.L_x_220:
        /* <DEDUP_REMOVED lines=13> */
.L_x_223:
[----:B------:R-:W-:Y:S05]  /*cff0*/  BSYNC B1 ;  /* 0x0000000000017941 */ /* 0x000fea0003800000 */
.L_x_222:
        /* <DEDUP_REMOVED lines=8> */
.L_x_225:
[----:B------:R-:W-:Y:S05]  /*d080*/  BSYNC B1 ;  /* 0x0000000000017941 */ /* 0x000fea0003800000 */
.L_x_224:
        /* <DEDUP_REMOVED lines=8> */
.L_x_227:
[----:B------:R-:W-:Y:S05]  /*d110*/  BSYNC B1 ;  /* 0x0000000000017941 */ /* 0x000fea0003800000 */
.L_x_226:
        /* <DEDUP_REMOVED lines=8> */
.L_x_229:
[----:B------:R-:W-:Y:S05]  /*d1a0*/  BSYNC B1 ;  /* 0x0000000000017941 */ /* 0x000fea0003800000 */
.L_x_228:
        /* <DEDUP_REMOVED lines=8> */
.L_x_231:
[----:B------:R-:W-:Y:S05]  /*d230*/  BSYNC B1 ;  /* 0x0000000000017941 */ /* 0x000fea0003800000 */
.L_x_230:
        /* <DEDUP_REMOVED lines=13> */
.L_x_233:
[----:B------:R-:W-:Y:S05]  /*d310*/  BSYNC B1 ;  /* 0x0000000000017941 */ /* 0x000fea0003800000 */
.L_x_232:
        /* <DEDUP_REMOVED lines=8> */
.L_x_235:
[----:B------:R-:W-:Y:S05]  /*d3a0*/  BSYNC B1 ;  /* 0x0000000000017941 */ /* 0x000fea0003800000 */
.L_x_234:
        /* <DEDUP_REMOVED lines=8> */
.L_x_237:
[----:B------:R-:W-:Y:S05]  /*d430*/  BSYNC B1 ;  /* 0x0000000000017941 */ /* 0x000fea0003800000 */
.L_x_236:
        /* <DEDUP_REMOVED lines=8> */
.L_x_239:
[----:B------:R-:W-:Y:S05]  /*d4c0*/  BSYNC B1 ;  /* 0x0000000000017941 */ /* 0x000fea0003800000 */
.L_x_238:
        /* <DEDUP_REMOVED lines=8> */
.L_x_241:
[----:B------:R-:W-:Y:S05]  /*d550*/  BSYNC B1 ;  /* 0x0000000000017941 */ /* 0x000fea0003800000 */
.L_x_240:
        /* <DEDUP_REMOVED lines=13> */
.L_x_243:
[----:B------:R-:W-:Y:S05]  /*d630*/  BSYNC B1 ;  /* 0x0000000000017941 */ /* 0x000fea0003800000 */
.L_x_242:
        /* <DEDUP_REMOVED lines=8> */
.L_x_245:
[----:B------:R-:W-:Y:S05]  /*d6c0*/  BSYNC B1 ;  /* 0x0000000000017941 */ /* 0x000fea0003800000 */
.L_x_244:
        /* <DEDUP_REMOVED lines=8> */
.L_x_247:
[----:B------:R-:W-:Y:S05]  /*d750*/  BSYNC B1 ;  /* 0x0000000000017941 */ /* 0x000fea0003800000 */
.L_x_246:
        /* <DEDUP_REMOVED lines=8> */
.L_x_249:
[----:B------:R-:W-:Y:S05]  /*d7e0*/  BSYNC B1 ;  /* 0x0000000000017941 */ /* 0x000fea0003800000 */
.L_x_248:
        /* <DEDUP_REMOVED lines=8> */
.L_x_251:
[----:B------:R-:W-:Y:S05]  /*d870*/  BSYNC B1 ;  /* 0x0000000000017941 */ /* 0x000fea0003800000 */
.L_x_250:
        /* <DEDUP_REMOVED lines=13> */
.L_x_253:
[----:B------:R-:W-:Y:S05]  /*d950*/  BSYNC B1 ;  /* 0x0000000000017941 */ /* 0x000fea0003800000 */
.L_x_252:
        /* <DEDUP_REMOVED lines=8> */
.L_x_255:
[----:B------:R-:W-:Y:S05]  /*d9e0*/  BSYNC B1 ;  /* 0x0000000000017941 */ /* 0x000fea0003800000 */
.L_x_254:
        /* <DEDUP_REMOVED lines=8> */
.L_x_257:
[----:B------:R-:W-:Y:S05]  /*da70*/  BSYNC B1 ;  /* 0x0000000000017941 */ /* 0x000fea0003800000 */
.L_x_256:
        /* <DEDUP_REMOVED lines=8> */
.L_x_259:
[----:B------:R-:W-:Y:S05]  /*db00*/  BSYNC B1 ;  /* 0x0000000000017941 */ /* 0x000fea0003800000 */
.L_x_258:
        /* <DEDUP_REMOVED lines=8> */
.L_x_261:
[----:B------:R-:W-:Y:S05]  /*db90*/  BSYNC B1 ;  /* 0x0000000000017941 */ /* 0x000fea0003800000 */
.L_x_260:
        /* <DEDUP_REMOVED lines=13> */
.L_x_263:
[----:B------:R-:W-:Y:S05]  /*dc70*/  BSYNC B1 ;  /* 0x0000000000017941 */ /* 0x000fea0003800000 */
.L_x_262:
        /* <DEDUP_REMOVED lines=8> */
.L_x_265:
[----:B------:R-:W-:Y:S05]  /*dd00*/  BSYNC B1 ;  /* 0x0000000000017941 */ /* 0x000fea0003800000 */
.L_x_264:
        /* <DEDUP_REMOVED lines=8> */
.L_x_267:
[----:B------:R-:W-:Y:S05]  /*dd90*/  BSYNC B1 ;  /* 0x0000000000017941 */ /* 0x000fea0003800000 */
.L_x_266:
        /* <DEDUP_REMOVED lines=8> */
.L_x_269:
[----:B------:R-:W-:Y:S05]  /*de20*/  BSYNC B1 ;  /* 0x0000000000017941 */ /* 0x000fea0003800000 */
.L_x_268:
        /* <DEDUP_REMOVED lines=8> */
.L_x_271:
[----:B------:R-:W-:Y:S05]  /*deb0*/  BSYNC B1 ;  /* 0x0000000000017941 */ /* 0x000fea0003800000 */
.L_x_270:
[----:B-1----:R-:W2:Y:S01]  /*dec0*/  LDL.LU R3, [R1+0x1e0] ;  /* 0x0001e00001037983 */ /* 0x002ea20000300800 */
[C---:B------:R-:W-:Y:S01]  /*ded0*/  ISETP.LT.OR P2, PT, R0.reuse, 0xf2, !P1 ;  /* 0x000000f20000780c */ /* 0x040fe20004f41670 */
[----:B------:R-:W-:Y:S01]  /*dee0*/  BSSY B1, `(.L_x_272) ;  /* 0x000000c000017945 */ /* 0x000fe20003800000 */
[----:B------:R-:W-:Y:S02]  /*def0*/  ISETP.LT.OR P6, PT, R0, 0xf9, !P1 ;  /* 0x000000f90000780c */ /* 0x000fe40004fc1670 */
[----:B------:R-:W-:Y:S02]  /*df00*/  IADD3 R161, P3, R158, 0x80, RZ ;  /* 0x000000809ea17810 */ /* 0x000fe40007f7e0ff */
        /* <DEDUP_REMOVED lines=9> */
.L_x_273:
[----:B------:R-:W-:Y:S05]  /*dfa0*/  BSYNC B1 ;  /* 0x0000000000017941 */ /* 0x000fea0003800000 */
.L_x_272:
        /* <DEDUP_REMOVED lines=8> */
.L_x_275:
[----:B------:R-:W-:Y:S05]  /*e030*/  BSYNC B1 ;  /* 0x0000000000017941 */ /* 0x000fea0003800000 */
.L_x_274:
        /* <DEDUP_REMOVED lines=8> */
.L_x_277:
[----:B------:R-:W-:Y:S05]  /*e0c0*/  BSYNC B1 ;  /* 0x0000000000017941 */ /* 0x000fea0003800000 */
.L_x_276:
        /* <DEDUP_REMOVED lines=8> */
.L_x_279:
[----:B------:R-:W-:Y:S05]  /*e150*/  BSYNC B1 ;  /* 0x0000000000017941 */ /* 0x000fea0003800000 */
.L_x_278:
[----:B-1----:R-:W2:Y:S01]  /*e160*/  LDL.LU R3, [R1+0x1f0] ;  /* 0x0001f00001037983 */ /* 0x002ea20000300800 */
[----:B------:R-:W-:Y:S01]  /*e170*/  BSSY B1, `(.L_x_280) ;  /* 0x0000008000017945 */ /* 0x000fe20003800000 */
[----:B------:R-:W-:-:S04]  /*e180*/  IMAD.WIDE.U32 R158, R161, R20, R156 ;  /* 0x00000014a19e7225 */ /* 0x000fc800078e009c */
[----:B--2---:R-:W-:-:S05]  /*e190*/  @!P6 IMAD R3, R3, R17, R2 ;  /* 0x000000110303e224 */ /* 0x004fca00078e0202 */
[----:B------:R1:W-:Y:S01]  /*e1a0*/  @!P6 STG.E.U8 desc[UR36][R4.64+0xf8], R3 ;  /* 0x0000f8030400e986 */ /* 0x0003e2000c101124 */
[----:B------:R-:W-:Y:S05]  /*e1b0*/  @P1 BRA `(.L_x_281) ;  /* 0x00000000000c1947 */ /* 0x000fea0003800000 */
[----:B------:R-:W1:Y:S02]  /*e1c0*/  LDG.E.U8 R16, desc[UR36][R14.64+0xf9] ;  /* 0x0000f9240e107981 */ /* 0x000e64000c1e1100 */
[----:B-1----:R-:W-:-:S05]  /*e1d0*/  PRMT R3, R16, 0x8880, RZ ;  /* 0x0000888010037816 */ /* 0x002fca00000000ff */
[----:B------:R-:W-:-:S07]  /*e1e0*/  IMAD R2, R3, R18, RZ ;  /* 0x0000001203027224 */ /* 0x000fce00078e02ff */
.L_x_281:
[----:B------:R-:W-:Y:S05]  /*e1f0*/  BSYNC B1 ;  /* 0x0000000000017941 */ /* 0x000fea0003800000 */
.L_x_280:
[----:B-1----:R-:W2:Y:S01]  /*e200*/  LDL.LU R3, [R1+0x1f4] ;  /* 0x0001f40001037983 */ /* 0x002ea20000300800 */
[----:B------:R-:W-:Y:S01]  /*e210*/  IMAD.WIDE.U32 R156, R161, R20, R152 ;  /* 0x00000014a19c7225 */ /* 0x000fe200078e0098 */
[----:B0-----:R-:W-:Y:S01]  /*e220*/  IADD3.X R15, RZ, UR9, RZ, P3, !PT ;  /* 0x00000009ff0f7c10 */ /* 0x001fe20009ffe4ff */
[----:B------:R-:W-:Y:S01]  /*e230*/  BSSY B1, `(.L_x_282) ;  /* 0x000000e000017945 */ /* 0x000fe20003800000 */
[----:B------:R-:W-:Y:S02]  /*e240*/  ISETP.GE.AND P2, PT, R19, 0x81, PT ;  /* 0x000000811300780c */ /* 0x000fe40003f46270 */
[----:B------:R-:W-:Y:S01]  /*e250*/  IADD3 R154, P5, P4, R154, R22, R158 ;  /* 0x000000169a9a7210 */ /* 0x000fe20007cbe09e */
[----:B------:R-:W-:Y:S01]  /*e260*/  IMAD R20, R15, R20, RZ ;  /* 0x000000140f147224 */ /* 0x000fe200078e02ff */
[----:B------:R-:W-:Y:S02]  /*e270*/  ISETP.LT.OR P6, PT, R0, 0x1, !P2 ;  /* 0x000000010000780c */ /* 0x000fe400057c1670 */
[----:B------:R-:W-:Y:S01]  /*e280*/  IADD3 R14, P3, R156, R22, RZ ;  /* 0x000000169c0e7210 */ /* 0x000fe20007f7e0ff */
[----:B--2---:R-:W-:-:S05]  /*e290*/  @!P1 IMAD R3, R3, R17, R2 ;  /* 0x0000001103039224 */ /* 0x004fca00078e0202 */
[----:B------:R0:W-:Y:S01]  /*e2a0*/  @!P1 STG.E.U8 desc[UR36][R4.64+0xf9], R3 ;  /* 0x0000f90304009986 */ /* 0x0001e2000c101124 */
[C---:B------:R-:W-:Y:S02]  /*e2b0*/  ISETP.LT.OR P1, PT, R0.reuse, 0xf9, !P0 ;  /* 0x000000f90000780c */ /* 0x040fe40004721670 */
[----:B------:R-:W-:-:S11]  /*e2c0*/  ISETP.LT.OR P0, PT, R0, 0xfa, !P0 ;  /* 0x000000fa0000780c */ /* 0x000fd60004701670 */
[----:B0-----:R-:W-:Y:S05]  /*e2d0*/  @P1 BRA `(.L_x_283) ;  /* 0x00000000000c1947 */ /* 0x001fea0003800000 */
[----:B------:R-:W2:Y:S02]  /*e2e0*/  LDG.E.U8 R16, desc[UR36][R12.64+0xf8] ;  /* 0x0000f8240c107981 */ /* 0x000ea4000c1e1100 */
[----:B--2---:R-:W-:-:S05]  /*e2f0*/  PRMT R3, R16, 0x8880, RZ ;  /* 0x0000888010037816 */ /* 0x004fca00000000ff */
[----:B------:R-:W-:-:S07]  /*e300*/  IMAD R2, R3, R18, RZ ;  /* 0x0000001203027224 */ /* 0x000fce00078e02ff */
.L_x_283:
[----:B------:R-:W-:Y:S05]  /*e310*/  BSYNC B1 ;  /* 0x0000000000017941 */ /* 0x000fea0003800000 */
.L_x_282:
[----:B------:R-:W2:Y:S01]  /*e320*/  LDL.LU R3, [R1+0x1f8] ;  /* 0x0001f80001037983 */ /* 0x000ea20000300800 */
[----:B------:R-:W-:Y:S01]  /*e330*/  BSSY B1, `(.L_x_284) ;  /* 0x0000008000017945 */ /* 0x000fe20003800000 */
[----:B------:R-:W-:Y:S02]  /*e340*/  IMAD R21, R161, R21, R20 ;  /* 0x00000015a1157224 */ /* 0x000fe400078e0214 */
[----:B--2---:R-:W-:-:S05]  /*e350*/  @!P1 IMAD R3, R3, R17, R2 ;  /* 0x0000001103039224 */ /* 0x004fca00078e0202 */
[----:B------:R0:W-:Y:S01]  /*e360*/  @!P1 STG.E.U8 desc[UR36][R10.64+0xf8], R3 ;  /* 0x0000f8030a009986 */ /* 0x0001e2000c101124 */
[----:B------:R-:W-:Y:S05]  /*e370*/  @P0 BRA `(.L_x_285) ;  /* 0x00000000000c0947 */ /* 0x000fea0003800000 */
[----:B------:R-:W0:Y:S02]  /*e380*/  LDG.E.U8 R16, desc[UR36][R12.64+0xf9] ;  /* 0x0000f9240c107981 */ /* 0x000e24000c1e1100 */
[----:B0-----:R-:W-:-:S05]  /*e390*/  PRMT R3, R16, 0x8880, RZ ;  /* 0x0000888010037816 */ /* 0x001fca00000000ff */
[----:B------:R-:W-:-:S07]  /*e3a0*/  IMAD R2, R3, R18, RZ ;  /* 0x0000001203027224 */ /* 0x000fce00078e02ff */
.L_x_285:
[----:B------:R-:W-:Y:S05]  /*e3b0*/  BSYNC B1 ;  /* 0x0000000000017941 */ /* 0x000fea0003800000 */
.L_x_284:
[----:B0-----:R-:W2:Y:S01]  /*e3c0*/  LDL.LU R3, [R1+0x1fc] ;  /* 0x0001fc0001037983 */ /* 0x001ea20000300800 */
[----:B------:R-:W-:Y:S01]  /*e3d0*/  BSSY B1, `(.L_x_286) ;  /* 0x0000009000017945 */ /* 0x000fe20003800000 */
[----:B------:R-:W-:Y:S01]  /*e3e0*/  IADD3.X R15, R23, R157, R21, P3, !PT ;  /* 0x0000009d170f7210 */ /* 0x000fe20001ffe415 */
[----:B------:R-:W-:Y:S02]  /*e3f0*/  IMAD.IADD R158, R21, 0x1, R159 ;  /* 0x00000001159e7824 */ /* 0x000fe400078e029f */
[----:B--2---:R-:W-:-:S05]  /*e400*/  @!P0 IMAD R3, R3, R17, R2 ;  /* 0x0000001103038224 */ /* 0x004fca00078e0202 */
[----:B------:R0:W-:Y:S01]  /*e410*/  @!P0 STG.E.U8 desc[UR36][R10.64+0xf9], R3 ;  /* 0x0000f9030a008986 */ /* 0x0001e2000c101124 */
[----:B------:R-:W-:Y:S05]  /*e420*/  @P6 BRA `(.L_x_287) ;  /* 0x00000000000c6947 */ /* 0x000fea0003800000 */
[----:B------:R-:W0:Y:S02]  /*e430*/  LDG.E.U8 R16, desc[UR36][R14.64] ;  /* 0x000000240e107981 */ /* 0x000e24000c1e1100 */
[----:B0-----:R-:W-:-:S05]  /*e440*/  PRMT R3, R16, 0x8880, RZ ;  /* 0x0000888010037816 */ /* 0x001fca00000000ff */
[----:B------:R-:W-:-:S07]  /*e450*/  IMAD R2, R3, R18, RZ ;  /* 0x0000001203027224 */ /* 0x000fce00078e02ff */
.L_x_287:
[----:B------:R-:W-:Y:S05]  /*e460*/  BSYNC B1 ;  /* 0x0000000000017941 */ /* 0x000fea0003800000 */
.L_x_286:
[----:B------:R-:W-:Y:S01]  /*e470*/  ISETP.LT.OR P3, PT, R0, 0x2, !P2 ;  /* 0x000000020000780c */ /* 0x000fe20005761670 */
[----:B0-----:R-:W-:Y:S01]  /*e480*/  @!P6 IMAD R3, R24, R17, R2 ;  /* 0x000000111803e224 */ /* 0x001fe200078e0202 */
[----:B------:R-:W-:Y:S01]  /*e490*/  ISETP.GE.AND P0, PT, R19, 0x89, PT ;  /* 0x000000891300780c */ /* 0x000fe20003f06270 */
[----:B------:R-:W-:Y:S01]  /*e4a0*/  BSSY B1, `(.L_x_288) ;  /* 0x000000b000017945 */ /* 0x000fe20003800000 */
[----:B------:R-:W-:Y:S02]  /*e4b0*/  IADD3.X R155, R153, R23, R158, P5, P4 ;  /* 0x00000017999b7210 */ /* 0x000fe40002fe849e */
[----:B------:R0:W-:Y:S01]  /*e4c0*/  @!P6 STG.E.U8 desc[UR36][R6.64], R3 ;  /* 0x000000030600e986 */ /* 0x0001e2000c101124 */
[C---:B------:R-:W-:Y:S02]  /*e4d0*/  ISETP.LT.OR P4, PT, R0.reuse, 0x1, !P0 ;  /* 0x000000010000780c */ /* 0x040fe40004781670 */
[C---:B------:R-:W-:Y:S02]  /*e4e0*/  ISETP.LT.OR P5, PT, R0.reuse, 0x2, !P0 ;  /* 0x000000020000780c */ /* 0x040fe400047a1670 */
[----:B------:R-:W-:-:S02]  /*e4f0*/  ISETP.LT.OR P6, PT, R0, 0x9, !P2 ;  /* 0x000000090000780c */ /* 0x000fc400057c1670 */
[----:B------:R-:W-:Y:S01]  /*e500*/  ISETP.LT.OR P1, PT, R0, 0xa, !P2 ;  /* 0x0000000a0000780c */ /* 0x000fe20005721670 */
[----:B------:R-:W-:-:S12]  /*e510*/  @P3 BRA `(.L_x_289) ;  /* 0x00000000000c3947 */ /* 0x000fd80003800000 */
[----:B------:R-:W0:Y:S02]  /*e520*/  LDG.E.U8 R16, desc[UR36][R14.64+0x1] ;  /* 0x000001240e107981 */ /* 0x000e24000c1e1100 */
[----:B0-----:R-:W-:-:S05]  /*e530*/  PRMT R3, R16, 0x8880, RZ ;  /* 0x0000888010037816 */ /* 0x001fca00000000ff */
[----:B------:R-:W-:-:S07]  /*e540*/  IMAD R2, R3, R18, RZ ;  /* 0x0000001203027224 */ /* 0x000fce00078e02ff */
.L_x_289:
[----:B------:R-:W-:Y:S05]  /*e550*/  BSYNC B1 ;  /* 0x0000000000017941 */ /* 0x000fea0003800000 */
.L_x_288:
[----:B------:R-:W-:Y:S01]  /*e560*/  @!P3 IMAD R25, R25, R17, R2 ;  /* 0x000000111919b224 */ /* 0x000fe200078e0202 */
[----:B------:R-:W-:Y:S04]  /*e570*/  BSSY B1, `(.L_x_290) ;  /* 0x0000006000017945 */ /* 0x000fe80003800000 */
[----:B------:R1:W-:Y:S01]  /*e580*/  @!P3 STG.E.U8 desc[UR36][R6.64+0x1], R25 ;  /* 0x000001190600b986 */ /* 0x0003e2000c101124 */
[----:B------:R-:W-:Y:S05]  /*e590*/  @P4 BRA `(.L_x_291) ;  /* 0x00000000000c4947 */ /* 0x000fea0003800000 */
[----:B------:R-:W0:Y:S02]  /*e5a0*/  LDG.E.U8 R16, desc[UR36][R154.64] ;  /* 0x000000249a107981 */ /* 0x000e24000c1e1100 */
[----:B0-----:R-:W-:-:S05]  /*e5b0*/  PRMT R3, R16, 0x8880, RZ ;  /* 0x0000888010037816 */ /* 0x001fca00000000ff */
[----:B------:R-:W-:-:S07]  /*e5c0*/  IMAD R2, R3, R18, RZ ;  /* 0x0000001203027224 */ /* 0x000fce00078e02ff */
.L_x_291:
[----:B------:R-:W-:Y:S05]  /*e5d0*/  BSYNC B1 ;  /* 0x0000000000017941 */ /* 0x000fea0003800000 */
.L_x_290:
[----:B0-----:R-:W-:Y:S01]  /*e5e0*/  @!P4 IMAD R3, R26, R17, R2 ;  /* 0x000000111a03c224 */ /* 0x001fe200078e0202 */
[----:B------:R-:W-:Y:S04]  /*e5f0*/  BSSY B1, `(.L_x_292) ;  /* 0x0000006000017945 */ /* 0x000fe80003800000 */
[----:B------:R0:W-:Y:S01]  /*e600*/  @!P4 STG.E.U8 desc[UR36][R8.64], R3 ;  /* 0x000000030800c986 */ /* 0x0001e2000c101124 */
[----:B------:R-:W-:Y:S05]  /*e610*/  @P5 BRA `(.L_x_293) ;  /* 0x00000000000c5947 */ /* 0x000fea0003800000 */
[----:B------:R-:W0:Y:S02]  /*e620*/  LDG.E.U8 R16, desc[UR36][R154.64+0x1] ;  /* 0x000001249a107981 */ /* 0x000e24000c1e1100 */
[----:B0-----:R-:W-:-:S05]  /*e630*/  PRMT R3, R16, 0x8880, RZ ;  /* 0x0000888010037816 */ /* 0x001fca00000000ff */
[----:B------:R-:W-:-:S07]  /*e640*/  IMAD R2, R3, R18, RZ ;  /* 0x0000001203027224 */ /* 0x000fce00078e02ff */
.L_x_293:
[----:B------:R-:W-:Y:S05]  /*e650*/  BSYNC B1 ;  /* 0x0000000000017941 */ /* 0x000fea0003800000 */
.L_x_292:
[----:B------:R-:W-:Y:S01]  /*e660*/  @!P5 IMAD R27, R27, R17, R2 ;  /* 0x000000111b1bd224 */ /* 0x000fe200078e0202 */
[----:B------:R-:W-:Y:S04]  /*e670*/  BSSY B1, `(.L_x_294) ;  /* 0x0000006000017945 */ /* 0x000fe80003800000 */
[----:B------:R2:W-:Y:S01]  /*e680*/  @!P5 STG.E.U8 desc[UR36][R8.64+0x1], R27 ;  /* 0x0000011b0800d986 */ /* 0x0005e2000c101124 */
[----:B------:R-:W-:Y:S05]  /*e690*/  @P6 BRA `(.L_x_295) ;  /* 0x00000000000c6947 */ /* 0x000fea0003800000 */
[----:B------:R-:W0:Y:S02]  /*e6a0*/  LDG.E.U8 R16, desc[UR36][R14.64+0x8] ;  /* 0x000008240e107981 */ /* 0x000e24000c1e1100 */
[----:B0-----:R-:W-:-:S05]  /*e6b0*/  PRMT R3, R16, 0x8880, RZ ;  /* 0x0000888010037816 */ /* 0x001fca00000000ff */
[----:B------:R-:W-:-:S07]  /*e6c0*/  IMAD R2, R3, R18, RZ ;  /* 0x0000001203027224 */ /* 0x000fce00078e02ff */
.L_x_295:
[----:B------:R-:W-:Y:S05]  /*e6d0*/  BSYNC B1 ;  /* 0x0000000000017941 */ /* 0x000fea0003800000 */
.L_x_294:
[----:B0-----:R-:W-:Y:S01]  /*e6e0*/  @!P6 IMAD R3, R28, R17, R2 ;  /* 0x000000111c03e224 */ /* 0x001fe200078e0202 */
[----:B------:R-:W-:Y:S04]  /*e6f0*/  BSSY B1, `(.L_x_296) ;  /* 0x0000006000017945 */ /* 0x000fe80003800000 */
[----:B------:R0:W-:Y:S01]  /*e700*/  @!P6 STG.E.U8 desc[UR36][R6.64+0x8], R3 ;  /* 0x000008030600e986 */ /* 0x0001e2000c101124 */
[----:B------:R-:W-:Y:S05]  /*e710*/  @P1 BRA `(.L_x_297) ;  /* 0x00000000000c1947 */ /* 0x000fea0003800000 */
[----:B------:R-:W0:Y:S02]  /*e720*/  LDG.E.U8 R16, desc[UR36][R14.64+0x9] ;  /* 0x000009240e107981 */ /* 0x000e24000c1e1100 */
[----:B0-----:R-:W-:-:S05]  /*e730*/  PRMT R3, R16, 0x8880, RZ ;  /* 0x0000888010037816 */ /* 0x001fca00000000ff */
[----:B------:R-:W-:-:S07]  /*e740*/  IMAD R2, R3, R18, RZ ;  /* 0x0000001203027224 */ /* 0x000fce00078e02ff */
.L_x_297:
[----:B------:R-:W-:Y:S05]  /*e750*/  BSYNC B1 ;  /* 0x0000000000017941 */ /* 0x000fea0003800000 */
.L_x_296:
[C---:B------:R-:W-:Y:S01]  /*e760*/  ISETP.LT.OR P4, PT, R0.reuse, 0x9, !P0 ;  /* 0x000000090000780c */ /* 0x040fe20004781670 */
[----:B------:R-:W-:Y:S01]  /*e770*/  @!P1 IMAD R29, R29, R17, R2 ;  /* 0x000000111d1d9224 */ /* 0x000fe200078e0202 */
[----:B------:R-:W-:Y:S01]  /*e780*/  BSSY B1, `(.L_x_298) ;  /* 0x000000a000017945 */ /* 0x000fe20003800000 */
[C---:B------:R-:W-:Y:S02]  /*e790*/  ISETP.LT.OR P3, PT, R0.reuse, 0xa, !P0 ;  /* 0x0000000a0000780c */ /* 0x040fe40004761670 */
[C---:B------:R-:W-:Y:S01]  /*e7a0*/  ISETP.LT.OR P5, PT, R0.reuse, 0x11, !P2 ;  /* 0x000000110000780c */ /* 0x040fe200057a1670 */
[----:B------:R3:W-:Y:S01]  /*e7b0*/  @!P1 STG.E.U8 desc[UR36][R6.64+0x9], R29 ;  /* 0x0000091d06009986 */ /* 0x0007e2000c101124 */
[C---:B------:R-:W-:Y:S02]  /*e7c0*/  ISETP.LT.OR P6, PT, R0.reuse, 0x12, !P2 ;  /* 0x000000120000780c */ /* 0x040fe400057c1670 */
[----:B------:R-:W-:-:S04]  /*e7d0*/  ISETP.LT.OR P1, PT, R0, 0x11, !P0 ;  /* 0x000000110000780c */ /* 0x000fc80004721670 */
[----:B------:R-:W-:Y:S09]  /*e7e0*/  @P4 BRA `(.L_x_299) ;  /* 0x00000000000c4947 */ /* 0x000ff20003800000 */
[----:B------:R-:W0:Y:S02]  /*e7f0*/  LDG.E.U8 R16, desc[UR36][R154.64+0x8] ;  /* 0x000008249a107981 */ /* 0x000e24000c1e1100 */
[----:B0-----:R-:W-:-:S05]  /*e800*/  PRMT R3, R16, 0x8880, RZ ;  /* 0x0000888010037816 */ /* 0x001fca00000000ff */
[----:B------:R-:W-:-:S07]  /*e810*/  IMAD R2, R3, R18, RZ ;  /* 0x0000001203027224 */ /* 0x000fce00078e02ff */
.L_x_299:
[----:B------:R-:W-:Y:S05]  /*e820*/  BSYNC B1 ;  /* 0x0000000000017941 */ /* 0x000fea0003800000 */
.L_x_298:
[----:B0-----:R-:W-:Y:S01]  /*e830*/  @!P4 IMAD R3, R30, R17, R2 ;  /* 0x000000111e03c224 */ /* 0x001fe200078e0202 */
[----:B------:R-:W-:Y:S04]  /*e840*/  BSSY B1, `(.L_x_300) ;  /* 0x0000006000017945 */ /* 0x000fe80003800000 */
[----:B------:R0:W-:Y:S01]  /*e850*/  @!P4 STG.E.U8 desc[UR36][R8.64+0x8], R3 ;  /* 0x000008030800c986 */ /* 0x0001e2000c101124 */
[----:B------:R-:W-:Y:S05]  /*e860*/  @P3 BRA `(.L_x_301) ;  /* 0x00000000000c3947 */ /* 0x000fea0003800000 */
[----:B------:R-:W0:Y:S02]  /*e870*/  LDG.E.U8 R16, desc[UR36][R154.64+0x9] ;  /* 0x000009249a107981 */ /* 0x000e24000c1e1100 */
[----:B0-----:R-:W-:-:S05]  /*e880*/  PRMT R3, R16, 0x8880, RZ ;  /* 0x0000888010037816 */ /* 0x001fca00000000ff */
[----:B------:R-:W-:-:S07]  /*e890*/  IMAD R2, R3, R18, RZ ;  /* 0x0000001203027224 */ /* 0x000fce00078e02ff */
.L_x_301:
[----:B------:R-:W-:Y:S05]  /*e8a0*/  BSYNC B1 ;  /* 0x0000000000017941 */ /* 0x000fea0003800000 */
.L_x_300:
[----:B------:R-:W-:Y:S01]  /*e8b0*/  @!P3 IMAD R31, R31, R17, R2 ;  /* 0x000000111f1fb224 */ /* 0x000fe200078e0202 */
[----:B------:R-:W-:Y:S04]  /*e8c0*/  BSSY B1, `(.L_x_302) ;  /* 0x0000006000017945 */ /* 0x000fe80003800000 */
[----:B------:R4:W-:Y:S01]  /*e8d0*/  @!P3 STG.E.U8 desc[UR36][R8.64+0x9], R31 ;  /* 0x0000091f0800b986 */ /* 0x0009e2000c101124 */
[----:B------:R-:W-:Y:S05]  /*e8e0*/  @P5 BRA `(.L_x_303) ;  /* 0x00000000000c5947 */ /* 0x000fea0003800000 */
[----:B------:R-:W0:Y:S02]  /*e8f0*/  LDG.E.U8 R16, desc[UR36][R14.64+0x10] ;  /* 0x000010240e107981 */ /* 0x000e24000c1e1100 */
[----:B0-----:R-:W-:-:S05]  /*e900*/  PRMT R3, R16, 0x8880, RZ ;  /* 0x0000888010037816 */ /* 0x001fca00000000ff */
[----:B------:R-:W-:-:S07]  /*e910*/  IMAD R2, R3, R18, RZ ;  /* 0x0000001203027224 */ /* 0x000fce00078e02ff */
.L_x_303:
[----:B------:R-:W-:Y:S05]  /*e920*/  BSYNC B1 ;  /* 0x0000000000017941 */ /* 0x000fea0003800000 */
.L_x_302:
[----:B0-----:R-:W-:Y:S01]  /*e930*/  @!P5 IMAD R3, R32, R17, R2 ;  /* 0x000000112003d224 */ /* 0x001fe200078e0202 */
[----:B------:R-:W-:Y:S04]  /*e940*/  BSSY B1, `(.L_x_304) ;  /* 0x0000006000017945 */ /* 0x000fe80003800000 */
[----:B------:R0:W-:Y:S01]  /*e950*/  @!P5 STG.E.U8 desc[UR36][R6.64+0x10], R3 ;  /* 0x000010030600d986 */ /* 0x0001e2000c101124 */
[----:B------:R-:W-:Y:S05]  /*e960*/  @P6 BRA `(.L_x_305) ;  /* 0x00000000000c6947 */ /* 0x000fea0003800000 */
[----:B------:R-:W0:Y:S02]  /*e970*/  LDG.E.U8 R16, desc[UR36][R14.64+0x11] ;  /* 0x000011240e107981 */ /* 0x000e24000c1e1100 */
[----:B0-----:R-:W-:-:S05]  /*e980*/  PRMT R3, R16, 0x8880, RZ ;  /* 0x0000888010037816 */ /* 0x001fca00000000ff */
[----:B------:R-:W-:-:S07]  /*e990*/  IMAD R2, R3, R18, RZ ;  /* 0x0000001203027224 */ /* 0x000fce00078e02ff */
.L_x_305:
[----:B------:R-:W-:Y:S05]  /*e9a0*/  BSYNC B1 ;  /* 0x0000000000017941 */ /* 0x000fea0003800000 */
.L_x_304:
[----:B------:R-:W-:Y:S01]  /*e9b0*/  @!P6 IMAD R33, R33, R17, R2 ;  /* 0x000000112121e224 */ /* 0x000fe200078e0202 */
[----:B------:R-:W-:Y:S04]  /*e9c0*/  BSSY B1, `(.L_x_306) ;  /* 0x0000006000017945 */ /* 0x000fe80003800000 */
[----:B------:R0:W-:Y:S01]  /*e9d0*/  @!P6 STG.E.U8 desc[UR36][R6.64+0x11], R33 ;  /* 0x000011210600e986 */ /* 0x0001e2000c101124 */
[----:B------:R-:W-:Y:S05]  /*e9e0*/  @P1 BRA `(.L_x_307) ;  /* 0x00000000000c1947 */ /* 0x000fea0003800000 */
[----:B------:R-:W0:Y:S02]  /*e9f0*/  LDG.E.U8 R16, desc[UR36][R154.64+0x10] ;  /* 0x000010249a107981 */ /* 0x000e24000c1e1100 */
[----:B0-----:R-:W-:-:S05]  /*ea00*/  PRMT R3, R16, 0x8880, RZ ;  /* 0x0000888010037816 */ /* 0x001fca00000000ff */
[----:B------:R-:W-:-:S07]  /*ea10*/  IMAD R2, R3, R18, RZ ;  /* 0x0000001203027224 */ /* 0x000fce00078e02ff */
.L_x_307:
[----:B------:R-:W-:Y:S05]  /*ea20*/  BSYNC B1 ;  /* 0x0000000000017941 */ /* 0x000fea0003800000 */
.L_x_306:
[----:B------:R-:W-:Y:S01]  /*ea30*/  ISETP.LT.OR P4, PT, R0, 0x12, !P0 ;  /* 0x000000120000780c */ /* 0x000fe20004781670 */
[----:B0-----:R-:W-:Y:S01]  /*ea40*/  @!P1 IMAD R3, R34, R17, R2 ;  /* 0x0000001122039224 */ /* 0x001fe200078e0202 */
        /* <DEDUP_REMOVED lines=10> */
.L_x_309:
[----:B------:R-:W-:Y:S05]  /*eaf0*/  BSYNC B1 ;  /* 0x0000000000017941 */ /* 0x000fea0003800000 */
.L_x_308:
[----:B------:R-:W-:Y:S01]  /*eb00*/  @!P4 IMAD R35, R35, R17, R2 ;  /* 0x000000112323c224 */ /* 0x000fe200078e0202 */
[----:B------:R-:W-:Y:S04]  /*eb10*/  BSSY B1, `(.L_x_310) ;  /* 0x0000006000017945 */ /* 0x000fe80003800000 */
[----:B------:R0:W-:Y:S01]  /*eb20*/  @!P4 STG.E.U8 desc[UR36][R8.64+0x11], R35 ;  /* 0x000011230800c986 */ /* 0x0001e2000c101124 */
[----:B------:R-:W-:Y:S05]  /*eb30*/  @P3 BRA `(.L_x_311) ;  /* 0x00000000000c3947 */ /* 0x000fea0003800000 */
[----:B------:R-:W0:Y:S02]  /*eb40*/  LDG.E.U8 R16, desc[UR36][R14.64+0x18] ;  /* 0x000018240e107981 */ /* 0x000e24000c1e1100 */
[----:B0-----:R-:W-:-:S05]  /*eb50*/  PRMT R3, R16, 0x8880, RZ ;  /* 0x0000888010037816 */ /* 0x001fca00000000ff */
[----:B------:R-:W-:-:S07]  /*eb60*/  IMAD R2, R3, R18, RZ ;  /* 0x0000001203027224 */ /* 0x000fce00078e02ff */
.L_x_311:
[----:B------:R-:W-:Y:S05]  /*eb70*/  BSYNC B1 ;  /* 0x0000000000017941 */ /* 0x000fea0003800000 */
.L_x_310:
[----:B0-----:R-:W-:Y:S01]  /*eb80*/  @!P3 IMAD R3, R36, R17, R2 ;  /* 0x000000112403b224 */ /* 0x001fe200078e0202 */
[----:B------:R-:W-:Y:S04]  /*eb90*/  BSSY B1, `(.L_x_312) ;  /* 0x0000006000017945 */ /* 0x000fe80003800000 */
[----:B------:R0:W-:Y:S01]  /*eba0*/  @!P3 STG.E.U8 desc[UR36][R6.64+0x18], R3 ;  /* 0x000018030600b986 */ /* 0x0001e2000c101124 */
[----:B------:R-:W-:Y:S05]  /*ebb0*/  @P5 BRA `(.L_x_313) ;  /* 0x00000000000c5947 */ /* 0x000fea0003800000 */
[----:B------:R-:W0:Y:S02]  /*ebc0*/  LDG.E.U8 R16, desc[UR36][R14.64+0x19] ;  /* 0x000019240e107981 */ /* 0x000e24000c1e1100 */
[----:B0-----:R-:W-:-:S05]  /*ebd0*/  PRMT R3, R16, 0x8880, RZ ;  /* 0x0000888010037816 */ /* 0x001fca00000000ff */
[----:B------:R-:W-:-:S07]  /*ebe0*/  IMAD R2, R3, R18, RZ ;  /* 0x0000001203027224 */ /* 0x000fce00078e02ff */
.L_x_313:
[----:B------:R-:W-:Y:S05]  /*ebf0*/  BSYNC B1 ;  /* 0x0000000000017941 */ /* 0x000fea0003800000 */
.L_x_312:
[----:B------:R-:W-:Y:S01]  /*ec00*/  @!P5 IMAD R37, R37, R17, R2 ;  /* 0x000000112525d224 */ /* 0x000fe200078e0202 */
[----:B------:R-:W-:Y:S04]  /*ec10*/  BSSY B1, `(.L_x_314) ;  /* 0x0000006000017945 */ /* 0x000fe80003800000 */
[----:B------:R0:W-:Y:S01]  /*ec20*/  @!P5 STG.E.U8 desc[UR36][R6.64+0x19], R37 ;  /* 0x000019250600d986 */ /* 0x0001e2000c101124 */
[----:B------:R-:W-:Y:S05]  /*ec30*/  @P6 BRA `(.L_x_315) ;  /* 0x00000000000c6947 */ /* 0x000fea0003800000 */
[----:B------:R-:W0:Y:S02]  /*ec40*/  LDG.E.U8 R16, desc[UR36][R154.64+0x18] ;  /* 0x000018249a107981 */ /* 0x000e24000c1e1100 */
[----:B0-----:R-:W-:-:S05]  /*ec50*/  PRMT R3, R16, 0x8880, RZ ;  /* 0x0000888010037816 */ /* 0x001fca00000000ff */
[----:B------:R-:W-:-:S07]  /*ec60*/  IMAD R2, R3, R18, RZ ;  /* 0x0000001203027224 */ /* 0x000fce00078e02ff */
.L_x_315:
[----:B------:R-:W-:Y:S05]  /*ec70*/  BSYNC B1 ;  /* 0x0000000000017941 */ /* 0x000fea0003800000 */
.L_x_314:
[----:B0-----:R-:W-:Y:S01]  /*ec80*/  @!P6 IMAD R3, R38, R17, R2 ;  /* 0x000000112603e224 */ /* 0x001fe200078e0202 */
[----:B------:R-:W-:Y:S04]  /*ec90*/  BSSY B1, `(.L_x_316) ;  /* 0x0000006000017945 */ /* 0x000fe80003800000 */
[----:B------:R0:W-:Y:S01]  /*eca0*/  @!P6 STG.E.U8 desc[UR36][R8.64+0x18], R3 ;  /* 0x000018030800e986 */ /* 0x0001e2000c101124 */
[----:B------:R-:W-:Y:S05]  /*ecb0*/  @P1 BRA `(.L_x_317) ;  /* 0x00000000000c1947 */ /* 0x000fea0003800000 */
[----:B------:R-:W0:Y:S02]  /*ecc0*/  LDG.E.U8 R16, desc[UR36][R154.64+0x19] ;  /* 0x000019249a107981 */ /* 0x000e24000c1e1100 */
[----:B0-----:R-:W-:-:S05]  /*ecd0*/  PRMT R3, R16, 0x8880, RZ ;  /* 0x0000888010037816 */ /* 0x001fca00000000ff */
[----:B------:R-:W-:-:S07]  /*ece0*/  IMAD R2, R3, R18, RZ ;  /* 0x0000001203027224 */ /* 0x000fce00078e02ff */
.L_x_317:
[----:B------:R-:W-:Y:S05]  /*ecf0*/  BSYNC B1 ;  /* 0x0000000000017941 */ /* 0x000fea0003800000 */
.L_x_316:
        /* <DEDUP_REMOVED lines=12> */
.L_x_319:
[----:B------:R-:W-:Y:S05]  /*edc0*/  BSYNC B1 ;  /* 0x0000000000017941 */ /* 0x000fea0003800000 */
.L_x_318:
[----:B0-----:R-:W-:Y:S01]  /*edd0*/  @!P4 IMAD R3, R40, R17, R2 ;  /* 0x000000112803c224 */ /* 0x001fe200078e0202 */
[----:B------:R-:W-:Y:S04]  /*ede0*/  BSSY B1, `(.L_x_320) ;  /* 0x0000006000017945 */ /* 0x000fe80003800000 */
[----:B------:R0:W-:Y:S01]  /*edf0*/  @!P4 STG.E.U8 desc[UR36][R6.64+0x20], R3 ;  /* 0x000020030600c986 */ /* 0x0001e2000c101124 */
[----:B------:R-:W-:Y:S05]  /*ee00*/  @P3 BRA `(.L_x_321) ;  /* 0x00000000000c3947 */ /* 0x000fea0003800000 */
[----:B------:R-:W0:Y:S02]  /*ee10*/  LDG.E.U8 R16, desc[UR36][R14.64+0x21] ;  /* 0x000021240e107981 */ /* 0x000e24000c1e1100 */
[----:B0-----:R-:W-:-:S05]  /*ee20*/  PRMT R3, R16, 0x8880, RZ ;  /* 0x0000888010037816 */ /* 0x001fca00000000ff */
[----:B------:R-:W-:-:S07]  /*ee30*/  IMAD R2, R3, R18, RZ ;  /* 0x0000001203027224 */ /* 0x000fce00078e02ff */
.L_x_321:
[----:B------:R-:W-:Y:S05]  /*ee40*/  BSYNC B1 ;  /* 0x0000000000017941 */ /* 0x000fea0003800000 */
.L_x_320:
[----:B------:R-:W-:Y:S01]  /*ee50*/  @!P3 IMAD R41, R41, R17, R2 ;  /* 0x000000112929b224 */ /* 0x000fe200078e0202 */
[----:B------:R-:W-:Y:S04]  /*ee60*/  BSSY B1, `(.L_x_322) ;  /* 0x0000006000017945 */ /* 0x000fe80003800000 */
[----:B------:R0:W-:Y:S01]  /*ee70*/  @!P3 STG.E.U8 desc[UR36][R6.64+0x21], R41 ;  /* 0x000021290600b986 */ /* 0x0001e2000c101124 */
[----:B------:R-:W-:Y:S05]  /*ee80*/  @P5 BRA `(.L_x_323) ;  /* 0x00000000000c5947 */ /* 0x000fea0003800000 */
[----:B------:R-:W0:Y:S02]  /*ee90*/  LDG.E.U8 R16, desc[UR36][R154.64+0x20] ;  /* 0x000020249a107981 */ /* 0x000e24000c1e1100 */
[----:B0-----:R-:W-:-:S05]  /*eea0*/  PRMT R3, R16, 0x8880, RZ ;  /* 0x0000888010037816 */ /* 0x001fca00000000ff */
[----:B------:R-:W-:-:S07]  /*eeb0*/  IMAD R2, R3, R18, RZ ;  /* 0x0000001203027224 */ /* 0x000fce00078e02ff */
.L_x_323:
[----:B------:R-:W-:Y:S05]  /*eec0*/  BSYNC B1 ;  /* 0x0000000000017941 */ /* 0x000fea0003800000 */
.L_x_322:
[----:B0-----:R-:W-:Y:S01]  /*eed0*/  @!P5 IMAD R3, R42, R17, R2 ;  /* 0x000000112a03d224 */ /* 0x001fe200078e0202 */
[----:B------:R-:W-:Y:S04]  /*eee0*/  BSSY B1, `(.L_x_324) ;  /* 0x0000006000017945 */ /* 0x000fe80003800000 */
[----:B------:R0:W-:Y:S01]  /*eef0*/  @!P5 STG.E.U8 desc[UR36][R8.64+0x20], R3 ;  /* 0x000020030800d986 */ /* 0x0001e2000c101124 */
[----:B------:R-:W-:Y:S05]  /*ef00*/  @P6 BRA `(.L_x_325) ;  /* 0x00000000000c6947 */ /* 0x000fea0003800000 */
[----:B------:R-:W0:Y:S02]  /*ef10*/  LDG.E.U8 R16, desc[UR36][R154.64+0x21] ;  /* 0x000021249a107981 */ /* 0x000e24000c1e1100 */
[----:B0-----:R-:W-:-:S05]  /*ef20*/  PRMT R3, R16, 0x8880, RZ ;  /* 0x0000888010037816 */ /* 0x001fca00000000ff */
[----:B------:R-:W-:-:S07]  /*ef30*/  IMAD R2, R3, R18, RZ ;  /* 0x0000001203027224 */ /* 0x000fce00078e02ff */
.L_x_325:
[----:B------:R-:W-:Y:S05]  /*ef40*/  BSYNC B1 ;  /* 0x0000000000017941 */ /* 0x000fea0003800000 */
.L_x_324:
[----:B------:R-:W-:Y:S01]  /*ef50*/  @!P6 IMAD R43, R43, R17, R2 ;  /* 0x000000112b2be224 */ /* 0x000fe200078e0202 */
[----:B------:R-:W-:Y:S04]  /*ef60*/  BSSY B1, `(.L_x_326) ;  /* 0x0000006000017945 */ /* 0x000fe80003800000 */
[----:B------:R0:W-:Y:S01]  /*ef70*/  @!P6 STG.E.U8 desc[UR36][R8.64+0x21], R43 ;  /* 0x0000212b0800e986 */ /* 0x0001e2000c101124 */
[----:B------:R-:W-:Y:S05]  /*ef80*/  @P1 BRA `(.L_x_327) ;  /* 0x00000000000c1947 */ /* 0x000fea0003800000 */
[----:B------:R-:W0:Y:S02]  /*ef90*/  LDG.E.U8 R16, desc[UR36][R14.64+0x28] ;  /* 0x000028240e107981 */ /* 0x000e24000c1e1100 */
[----:B0-----:R-:W-:-:S05]  /*efa0*/  PRMT R3, R16, 0x8880, RZ ;  /* 0x0000888010037816 */ /* 0x001fca00000000ff */
[----:B------:R-:W-:-:S07]  /*efb0*/  IMAD R2, R3, R18, RZ ;  /* 0x0000001203027224 */ /* 0x000fce00078e02ff */
.L_x_327:
[----:B------:R-:W-:Y:S05]  /*efc0*/  BSYNC B1 ;  /* 0x0000000000017941 */ /* 0x000fea0003800000 */
.L_x_326:
        /* <DEDUP_REMOVED lines=12> */
.L_x_329:
[----:B------:R-:W-:Y:S05]  /*f090*/  BSYNC B1 ;  /* 0x0000000000017941 */ /* 0x000fea0003800000 */
.L_x_328:
[----:B------:R-:W-:Y:S01]  /*f0a0*/  @!P4 IMAD R45, R45, R17, R2 ;  /* 0x000000112d2dc224 */ /* 0x000fe200078e0202 */
[----:B------:R-:W-:Y:S04]  /*f0b0*/  BSSY B1, `(.L_x_330) ;  /* 0x0000006000017945 */ /* 0x000fe80003800000 */
[----:B------:R0:W-:Y:S01]  /*f0c0*/  @!P4 STG.E.U8 desc[UR36][R6.64+0x29], R45 ;  /* 0x0000292d0600c986 */ /* 0x0001e2000c101124 */
[----:B------:R-:W-:Y:S05]  /*f0d0*/  @P3 BRA `(.L_x_331) ;  /* 0x00000000000c3947 */ /* 0x000fea0003800000 */
[----:B------:R-:W0:Y:S02]  /*f0e0*/  LDG.E.U8 R16, desc[UR36][R154.64+0x28] ;  /* 0x000028249a107981 */ /* 0x000e24000c1e1100 */
[----:B0-----:R-:W-:-:S05]  /*f0f0*/  PRMT R3, R16, 0x8880, RZ ;  /* 0x0000888010037816 */ /* 0x001fca00000000ff */
[----:B------:R-:W-:-:S07]  /*f100*/  IMAD R2, R3, R18, RZ ;  /* 0x0000001203027224 */ /* 0x000fce00078e02ff */
.L_x_331:
[----:B------:R-:W-:Y:S05]  /*f110*/  BSYNC B1 ;  /* 0x0000000000017941 */ /* 0x000fea0003800000 */
.L_x_330:
[----:B0-----:R-:W-:Y:S01]  /*f120*/  @!P3 IMAD R3, R46, R17, R2 ;  /* 0x000000112e03b224 */ /* 0x001fe200078e0202 */
[----:B------:R-:W-:Y:S04]  /*f130*/  BSSY B1, `(.L_x_332) ;  /* 0x0000006000017945 */ /* 0x000fe80003800000 */
[----:B------:R0:W-:Y:S01]  /*f140*/  @!P3 STG.E.U8 desc[UR36][R8.64+0x28], R3 ;  /* 0x000028030800b986 */ /* 0x0001e2000c101124 */
[----:B------:R-:W-:Y:S05]  /*f150*/  @P5 BRA `(.L_x_333) ;  /* 0x00000000000c5947 */ /* 0x000fea0003800000 */
[----:B------:R-:W0:Y:S02]  /*f160*/  LDG.E.U8 R16, desc[UR36][R154.64+0x29] ;  /* 0x000029249a107981 */ /* 0x000e24000c1e1100 */
[----:B0-----:R-:W-:-:S05]  /*f170*/  PRMT R3, R16, 0x8880, RZ ;  /* 0x0000888010037816 */ /* 0x001fca00000000ff */
[----:B------:R-:W-:-:S07]  /*f180*/  IMAD R2, R3, R18, RZ ;  /* 0x0000001203027224 */ /* 0x000fce00078e02ff */
.L_x_333:
[----:B------:R-:W-:Y:S05]  /*f190*/  BSYNC B1 ;  /* 0x0000000000017941 */ /* 0x000fea0003800000 */
.L_x_332:
[----:B------:R-:W-:Y:S01]  /*f1a0*/  @!P5 IMAD R47, R47, R17, R2 ;  /* 0x000000112f2fd224 */ /* 0x000fe200078e0202 */
[----:B------:R-:W-:Y:S04]  /*f1b0*/  BSSY B1, `(.L_x_334) ;  /* 0x0000006000017945 */ /* 0x000fe80003800000 */
[----:B------:R0:W-:Y:S01]  /*f1c0*/  @!P5 STG.E.U8 desc[UR36][R8.64+0x29], R47 ;  /* 0x0000292f0800d986 */ /* 0x0001e2000c101124 */
[----:B------:R-:W-:Y:S05]  /*f1d0*/  @P6 BRA `(.L_x_335) ;  /* 0x00000000000c6947 */ /* 0x000fea0003800000 */
[----:B------:R-:W0:Y:S02]  /*f1e0*/  LDG.E.U8 R16, desc[UR36][R14.64+0x30] ;  /* 0x000030240e107981 */ /* 0x000e24000c1e1100 */
[----:B0-----:R-:W-:-:S05]  /*f1f0*/  PRMT R3, R16, 0x8880, RZ ;  /* 0x0000888010037816 */ /* 0x001fca00000000ff */
[----:B------:R-:W-:-:S07]  /*f200*/  IMAD R2, R3, R18, RZ ;  /* 0x0000001203027224 */ /* 0x000fce00078e02ff */
.L_x_335:
[----:B------:R-:W-:Y:S05]  /*f210*/  BSYNC B1 ;  /* 0x0000000000017941 */ /* 0x000fea0003800000 */
.L_x_334:
[----:B0-----:R-:W-:Y:S01]  /*f220*/  @!P6 IMAD R3, R48, R17, R2 ;  /* 0x000000113003e224 */ /* 0x001fe200078e0202 */
[----:B------:R-:W-:Y:S04]  /*f230*/  BSSY B1, `(.L_x_336) ;  /* 0x0000006000017945 */ /* 0x000fe80003800000 */
[----:B------:R0:W-:Y:S01]  /*f240*/  @!P6 STG.E.U8 desc[UR36][R6.64+0x30], R3 ;  /* 0x000030030600e986 */ /* 0x0001e2000c101124 */
[----:B------:R-:W-:Y:S05]  /*f250*/  @P1 BRA `(.L_x_337) ;  /* 0x00000000000c1947 */ /* 0x000fea0003800000 */
[----:B------:R-:W0:Y:S02]  /*f260*/  LDG.E.U8 R16, desc[UR36][R14.64+0x31] ;  /* 0x000031240e107981 */ /* 0x000e24000c1e1100 */
[----:B0-----:R-:W-:-:S05]  /*f270*/  PRMT R3, R16, 0x8880, RZ ;  /* 0x0000888010037816 */ /* 0x001fca00000000ff */
[----:B------:R-:W-:-:S07]  /*f280*/  IMAD R2, R3, R18, RZ ;  /* 0x0000001203027224 */ /* 0x000fce00078e02ff */
.L_x_337:
[----:B------:R-:W-:Y:S05]  /*f290*/  BSYNC B1 ;  /* 0x0000000000017941 */ /* 0x000fea0003800000 */
.L_x_336:
        /* <DEDUP_REMOVED lines=12> */
.L_x_339:
[----:B------:R-:W-:Y:S05]  /*f360*/  BSYNC B1 ;  /* 0x0000000000017941 */ /* 0x000fea0003800000 */
.L_x_338:
[----:B0-----:R-:W-:Y:S01]  /*f370*/  @!P4 IMAD R3, R50, R17, R2 ;  /* 0x000000113203c224 */ /* 0x001fe200078e0202 */
[----:B------:R-:W-:Y:S04]  /*f380*/  BSSY B1, `(.L_x_340) ;  /* 0x0000006000017945 */ /* 0x000fe80003800000 */
[----:B------:R0:W-:Y:S01]  /*f390*/  @!P4 STG.E.U8 desc[UR36][R8.64+0x30], R3 ;  /* 0x000030030800c986 */ /* 0x0001e2000c101124 */
[----:B------:R-:W-:Y:S05]  /*f3a0*/  @P3 BRA `(.L_x_341) ;  /* 0x00000000000c3947 */ /* 0x000fea0003800000 */
[----:B------:R-:W0:Y:S02]  /*f3b0*/  LDG.E.U8 R16, desc[UR36][R154.64+0x31] ;  /* 0x000031249a107981 */ /* 0x000e24000c1e1100 */
[----:B0-----:R-:W-:-:S05]  /*f3c0*/  PRMT R3, R16, 0x8880, RZ ;  /* 0x0000888010037816 */ /* 0x001fca00000000ff */
[----:B------:R-:W-:-:S07]  /*f3d0*/  IMAD R2, R3, R18, RZ ;  /* 0x0000001203027224 */ /* 0x000fce00078e02ff */
.L_x_341:
[----:B------:R-:W-:Y:S05]  /*f3e0*/  BSYNC B1 ;  /* 0x0000000000017941 */ /* 0x000fea0003800000 */
.L_x_340:
[----:B------:R-:W-:Y:S01]  /*f3f0*/  @!P3 IMAD R51, R51, R17, R2 ;  /* 0x000000113333b224 */ /* 0x000fe200078e0202 */
[----:B------:R-:W-:Y:S04]  /*f400*/  BSSY B1, `(.L_x_342) ;  /* 0x0000006000017945 */ /* 0x000fe80003800000 */
[----:B------:R0:W-:Y:S01]  /*f410*/  @!P3 STG.E.U8 desc[UR36][R8.64+0x31], R51 ;  /* 0x000031330800b986 */ /* 0x0001e2000c101124 */
[----:B------:R-:W-:Y:S05]  /*f420*/  @P5 BRA `(.L_x_343) ;  /* 0x00000000000c5947 */ /* 0x000fea0003800000 */
[----:B------:R-:W0:Y:S02]  /*f430*/  LDG.E.U8 R16, desc[UR36][R14.64+0x38] ;  /* 0x000038240e107981 */ /* 0x000e24000c1e1100 */
[----:B0-----:R-:W-:-:S05]  /*f440*/  PRMT R3, R16, 0x8880, RZ ;  /* 0x0000888010037816 */ /* 0x001fca00000000ff */
[----:B------:R-:W-:-:S07]  /*f450*/  IMAD R2, R3, R18, RZ ;  /* 0x0000001203027224 */ /* 0x000fce00078e02ff */
.L_x_343:
[----:B------:R-:W-:Y:S05]  /*f460*/  BSYNC B1 ;  /* 0x0000000000017941 */ /* 0x000fea0003800000 */
.L_x_342:
[----:B0-----:R-:W-:Y:S01]  /*f470*/  @!P5 IMAD R3, R52, R17, R2 ;  /* 0x000000113403d224 */ /* 0x001fe200078e0202 */
[----:B------:R-:W-:Y:S04]  /*f480*/  BSSY B1, `(.L_x_344) ;  /* 0x0000006000017945 */ /* 0x000fe80003800000 */
[----:B------:R0:W-:Y:S01]  /*f490*/  @!P5 STG.E.U8 desc[UR36][R6.64+0x38], R3 ;  /* 0x000038030600d986 */ /* 0x0001e2000c101124 */
[----:B------:R-:W-:Y:S05]  /*f4a0*/  @P6 BRA `(.L_x_345) ;  /* 0x00000000000c6947 */ /* 0x000fea0003800000 */
[----:B------:R-:W0:Y:S02]  /*f4b0*/  LDG.E.U8 R16, desc[UR36][R14.64+0x39] ;  /* 0x000039240e107981 */ /* 0x000e24000c1e1100 */
[----:B0-----:R-:W-:-:S05]  /*f4c0*/  PRMT R3, R16, 0x8880, RZ ;  /* 0x0000888010037816 */ /* 0x001fca00000000ff */
[----:B------:R-:W-:-:S07]  /*f4d0*/  IMAD R2, R3, R18, RZ ;  /* 0x0000001203027224 */ /* 0x000fce00078e02ff */
.L_x_345:
[----:B------:R-:W-:Y:S05]  /*f4e0*/  BSYNC B1 ;  /* 0x0000000000017941 */ /* 0x000fea0003800000 */
.L_x_344:
[----:B------:R-:W-:Y:S01]  /*f4f0*/  @!P6 IMAD R53, R53, R17, R2 ;  /* 0x000000113535e224 */ /* 0x000fe200078e0202 */
[----:B------:R-:W-:Y:S04]  /*f500*/  BSSY B1, `(.L_x_346) ;  /* 0x0000006000017945 */ /* 0x000fe80003800000 */
[----:B------:R0:W-:Y:S01]  /*f510*/  @!P6 STG.E.U8 desc[UR36][R6.64+0x39], R53 ;  /* 0x000039350600e986 */ /* 0x0001e2000c101124 */
[----:B------:R-:W-:Y:S05]  /*f520*/  @P1 BRA `(.L_x_347) ;  /* 0x00000000000c1947 */ /* 0x000fea0003800000 */
[----:B------:R-:W0:Y:S02]  /*f530*/  LDG.E.U8 R16, desc[UR36][R154.64+0x38] ;  /* 0x000038249a107981 */ /* 0x000e24000c1e1100 */
[----:B0-----:R-:W-:-:S05]  /*f540*/  PRMT R3, R16, 0x8880, RZ ;  /* 0x0000888010037816 */ /* 0x001fca00000000ff */
[----:B------:R-:W-:-:S07]  /*f550*/  IMAD R2, R3, R18, RZ ;  /* 0x0000001203027224 */ /* 0x000fce00078e02ff */
.L_x_347:
[----:B------:R-:W-:Y:S05]  /*f560*/  BSYNC B1 ;  /* 0x0000000000017941 */ /* 0x000fea0003800000 */
.L_x_346:
        /* <DEDUP_REMOVED lines=12> */
.L_x_349:
[----:B------:R-:W-:Y:S05]  /*f630*/  BSYNC B1 ;  /* 0x0000000000017941 */ /* 0x000fea0003800000 */
.L_x_348:
[----:B------:R-:W-:Y:S01]  /*f640*/  @!P4 IMAD R55, R55, R17, R2 ;  /* 0x000000113737c224 */ /* 0x000fe200078e0202 */
[----:B------:R-:W-:Y:S04]  /*f650*/  BSSY B1, `(.L_x_350) ;  /* 0x0000006000017945 */ /* 0x000fe80003800000 */
[----:B------:R0:W-:Y:S01]  /*f660*/  @!P4 STG.E.U8 desc[UR36][R8.64+0x39], R55 ;  /* 0x000039370800c986 */ /* 0x0001e2000c101124 */
[----:B------:R-:W-:Y:S05]  /*f670*/  @P3 BRA `(.L_x_351) ;  /* 0x00000000000c3947 */ /* 0x000fea0003800000 */
[----:B------:R-:W0:Y:S02]  /*f680*/  LDG.E.U8 R16, desc[UR36][R14.64+0x40] ;  /* 0x000040240e107981 */ /* 0x000e24000c1e1100 */
[----:B0-----:R-:W-:-:S05]  /*f690*/  PRMT R3, R16, 0x8880, RZ ;  /* 0x0000888010037816 */ /* 0x001fca00000000ff */
[----:B------:R-:W-:-:S07]  /*f6a0*/  IMAD R2, R3, R18, RZ ;  /* 0x0000001203027224 */ /* 0x000fce00078e02ff */
.L_x_351:
[----:B------:R-:W-:Y:S05]  /*f6b0*/  BSYNC B1 ;  /* 0x0000000000017941 */ /* 0x000fea0003800000 */
.L_x_350:
[----:B0-----:R-:W-:Y:S01]  /*f6c0*/  @!P3 IMAD R3, R56, R17, R2 ;  /* 0x000000113803b224 */ /* 0x001fe200078e0202 */
[----:B------:R-:W-:Y:S04]  /*f6d0*/  BSSY B1, `(.L_x_352) ;  /* 0x0000006000017945 */ /* 0x000fe80003800000 */
[----:B------:R0:W-:Y:S01]  /*f6e0*/  @!P3 STG.E.U8 desc[UR36][R6.64+0x40], R3 ;  /* 0x000040030600b986 */ /* 0x0001e2000c101124 */
[----:B------:R-:W-:Y:S05]  /*f6f0*/  @P5 BRA `(.L_x_353) ;  /* 0x00000000000c5947 */ /* 0x000fea0003800000 */
[----:B------:R-:W0:Y:S02]  /*f700*/  LDG.E.U8 R16, desc[UR36][R14.64+0x41] ;  /* 0x000041240e107981 */ /* 0x000e24000c1e1100 */
[----:B0-----:R-:W-:-:S05]  /*f710*/  PRMT R3, R16, 0x8880, RZ ;  /* 0x0000888010037816 */ /* 0x001fca00000000ff */
[----:B------:R-:W-:-:S07]  /*f720*/  IMAD R2, R3, R18, RZ ;  /* 0x0000001203027224 */ /* 0x000fce00078e02ff */
.L_x_353:
[----:B------:R-:W-:Y:S05]  /*f730*/  BSYNC B1 ;  /* 0x0000000000017941 */ /* 0x000fea0003800000 */
.L_x_352:
[----:B------:R-:W-:Y:S01]  /*f740*/  @!P5 IMAD R57, R57, R17, R2 ;  /* 0x000000113939d224 */ /* 0x000fe200078e0202 */
[----:B------:R-:W-:Y:S04]  /*f750*/  BSSY B1, `(.L_x_354) ;  /* 0x0000006000017945 */ /* 0x000fe80003800000 */
[----:B------:R0:W-:Y:S01]  /*f760*/  @!P5 STG.E.U8 desc[UR36][R6.64+0x41], R57 ;  /* 0x000041390600d986 */ /* 0x0001e2000c101124 */
[----:B------:R-:W-:Y:S05]  /*f770*/  @P6 BRA `(.L_x_355) ;  /* 0x00000000000c6947 */ /* 0x000fea0003800000 */
[----:B------:R-:W0:Y:S02]  /*f780*/  LDG.E.U8 R16, desc[UR36][R154.64+0x40] ;  /* 0x000040249a107981 */ /* 0x000e24000c1e1100 */
[----:B0-----:R-:W-:-:S05]  /*f790*/  PRMT R3, R16, 0x8880, RZ ;  /* 0x0000888010037816 */ /* 0x001fca00000000ff */
[----:B------:R-:W-:-:S07]  /*f7a0*/  IMAD R2, R3, R18, RZ ;  /* 0x0000001203027224 */ /* 0x000fce00078e02ff */
.L_x_355:
[----:B------:R-:W-:Y:S05]  /*f7b0*/  BSYNC B1 ;  /* 0x0000000000017941 */ /* 0x000fea0003800000 */
.L_x_354:
[----:B0-----:R-:W-:Y:S01]  /*f7c0*/  @!P6 IMAD R3, R58, R17, R2 ;  /* 0x000000113a03e224 */ /* 0x001fe200078e0202 */
[----:B------:R-:W-:Y:S04]  /*f7d0*/  BSSY B1, `(.L_x_356) ;  /* 0x0000006000017945 */ /* 0x000fe80003800000 */
[----:B------:R0:W-:Y:S01]  /*f7e0*/  @!P6 STG.E.U8 desc[UR36][R8.64+0x40], R3 ;  /* 0x000040030800e986 */ /* 0x0001e2000c101124 */
[----:B------:R-:W-:Y:S05]  /*f7f0*/  @P1 BRA `(.L_x_357) ;  /* 0x00000000000c1947 */ /* 0x000fea0003800000 */
[----:B------:R-:W0:Y:S02]  /*f800*/  LDG.E.U8 R16, desc[UR36][R154.64+0x41] ;  /* 0x000041249a107981 */ /* 0x000e24000c1e1100 */
[----:B0-----:R-:W-:-:S05]  /*f810*/  PRMT R3, R16, 0x8880, RZ ;  /* 0x0000888010037816 */ /* 0x001fca00000000ff */
[----:B------:R-:W-:-:S07]  /*f820*/  IMAD R2, R3, R18, RZ ;  /* 0x0000001203027224 */ /* 0x000fce00078e02ff */
.L_x_357:
[----:B------:R-:W-:Y:S05]  /*f830*/  BSYNC B1 ;  /* 0x0000000000017941 */ /* 0x000fea0003800000 */
.L_x_356:
        /* <DEDUP_REMOVED lines=12> */
.L_x_359:
[----:B------:R-:W-:Y:S05]  /*f900*/  BSYNC B1 ;  /* 0x0000000000017941 */ /* 0x000fea0003800000 */
.L_x_358:
[----:B0-----:R-:W-:Y:S01]  /*f910*/  @!P4 IMAD R3, R60, R17, R2 ;  /* 0x000000113c03c224 */ /* 0x001fe200078e0202 */
[----:B------:R-:W-:Y:S04]  /*f920*/  BSSY B1, `(.L_x_360) ;  /* 0x0000006000017945 */ /* 0x000fe80003800000 */
[----:B------:R0:W-:Y:S01]  /*f930*/  @!P4 STG.E.U8 desc[UR36][R6.64+0x48], R3 ;  /* 0x000048030600c986 */ /* 0x0001e2000c101124 */
[----:B------:R-:W-:Y:S05]  /*f940*/  @P3 BRA `(.L_x_361) ;  /* 0x00000000000c3947 */ /* 0x000fea0003800000 */
[----:B------:R-:W0:Y:S02]  /*f950*/  LDG.E.U8 R16, desc[UR36][R14.64+0x49] ;  /* 0x000049240e107981 */ /* 0x000e24000c1e1100 */
[----:B0-----:R-:W-:-:S05]  /*f960*/  PRMT R3, R16, 0x8880, RZ ;  /* 0x0000888010037816 */ /* 0x001fca00000000ff */
[----:B------:R-:W-:-:S07]  /*f970*/  IMAD R2, R3, R18, RZ ;  /* 0x0000001203027224 */ /* 0x000fce00078e02ff */
.L_x_361:
[----:B------:R-:W-:Y:S05]  /*f980*/  BSYNC B1 ;  /* 0x0000000000017941 */ /* 0x000fea0003800000 */
.L_x_360:
[----:B------:R-:W-:Y:S01]  /*f990*/  @!P3 IMAD R61, R61, R17, R2 ;  /* 0x000000113d3db224 */ /* 0x000fe200078e0202 */
[----:B------:R-:W-:Y:S04]  /*f9a0*/  BSSY B1, `(.L_x_362) ;  /* 0x0000006000017945 */ /* 0x000fe80003800000 */
[----:B------:R0:W-:Y:S01]  /*f9b0*/  @!P3 STG.E.U8 desc[UR36][R6.64+0x49], R61 ;  /* 0x0000493d0600b986 */ /* 0x0001e2000c101124 */
[----:B------:R-:W-:Y:S05]  /*f9c0*/  @P5 BRA `(.L_x_363) ;  /* 0x00000000000c5947 */ /* 0x000fea0003800000 */
[----:B------:R-:W0:Y:S02]  /*f9d0*/  LDG.E.U8 R16, desc[UR36][R154.64+0x48] ;  /* 0x000048249a107981 */ /* 0x000e24000c1e1100 */
[----:B0-----:R-:W-:-:S05]  /*f9e0*/  PRMT R3, R16, 0x8880, RZ ;  /* 0x0000888010037816 */ /* 0x001fca00000000ff */
[----:B------:R-:W-:-:S07]  /*f9f0*/  IMAD R2, R3, R18, RZ ;  /* 0x0000001203027224 */ /* 0x000fce00078e02ff */
.L_x_363:
[----:B------:R-:W-:Y:S05]  /*fa00*/  BSYNC B1 ;  /* 0x0000000000017941 */ /* 0x000fea0003800000 */
.L_x_362:
[----:B0-----:R-:W-:Y:S01]  /*fa10*/  @!P5 IMAD R3, R62, R17, R2 ;  /* 0x000000113e03d224 */ /* 0x001fe200078e0202 */
[----:B------:R-:W-:Y:S04]  /*fa20*/  BSSY B1, `(.L_x_364) ;  /* 0x0000006000017945 */ /* 0x000fe80003800000 */
[----:B------:R0:W-:Y:S01]  /*fa30*/  @!P5 STG.E.U8 desc[UR36][R8.64+0x48], R3 ;  /* 0x000048030800d986 */ /* 0x0001e2000c101124 */
[----:B------:R-:W-:Y:S05]  /*fa40*/  @P6 BRA `(.L_x_365) ;  /* 0x00000000000c6947 */ /* 0x000fea0003800000 */
[----:B------:R-:W0:Y:S02]  /*fa50*/  LDG.E.U8 R16, desc[UR36][R154.64+0x49] ;  /* 0x000049249a107981 */ /* 0x000e24000c1e1100 */
[----:B0-----:R-:W-:-:S05]  /*fa60*/  PRMT R3, R16, 0x8880, RZ ;  /* 0x0000888010037816 */ /* 0x001fca00000000ff */
[----:B------:R-:W-:-:S07]  /*fa70*/  IMAD R2, R3, R18, RZ ;  /* 0x0000001203027224 */ /* 0x000fce00078e02ff */
.L_x_365:
[----:B------:R-:W-:Y:S05]  /*fa80*/  BSYNC B1 ;  /* 0x0000000000017941 */ /* 0x000fea0003800000 */
.L_x_364:
[----:B------:R-:W-:Y:S01]  /*fa90*/  @!P6 IMAD R63, R63, R17, R2 ;  /* 0x000000113f3fe224 */ /* 0x000fe200078e0202 */
[----:B------:R-:W-:Y:S04]  /*faa0*/  BSSY B1, `(.L_x_366) ;  /* 0x0000006000017945 */ /* 0x000fe80003800000 */
[----:B------:R0:W-:Y:S01]  /*fab0*/  @!P6 STG.E.U8 desc[UR36][R8.64+0x49], R63 ;  /* 0x0000493f0800e986 */ /* 0x0001e2000c101124 */
[----:B------:R-:W-:Y:S05]  /*fac0*/  @P1 BRA `(.L_x_367) ;  /* 0x00000000000c1947 */ /* 0x000fea0003800000 */
[----:B------:R-:W0:Y:S02]  /*fad0*/  LDG.E.U8 R16, desc[UR36][R14.64+0x50] ;  /* 0x000050240e107981 */ /* 0x000e24000c1e1100 */
[----:B0-----:R-:W-:-:S05]  /*fae0*/  PRMT R3, R16, 0x8880, RZ ;  /* 0x0000888010037816 */ /* 0x001fca00000000ff */
[----:B------:R-:W-:-:S07]  /*faf0*/  IMAD R2, R3, R18, RZ ;  /* 0x0000001203027224 */ /* 0x000fce00078e02ff */
.L_x_367:
[----:B------:R-:W-:Y:S05]  /*fb00*/  BSYNC B1 ;  /* 0x0000000000017941 */ /* 0x000fea0003800000 */
.L_x_366:
        /* <DEDUP_REMOVED lines=12> */
.L_x_369:
[----:B------:R-:W-:Y:S05]  /*fbd0*/  BSYNC B1 ;  /* 0x0000000000017941 */ /* 0x000fea0003800000 */
.L_x_368:
[----:B------:R-:W-:Y:S01]  /*fbe0*/  @!P4 IMAD R65, R65, R17, R2 ;  /* 0x000000114141c224 */ /* 0x000fe200078e0202 */
[----:B------:R-:W-:Y:S04]  /*fbf0*/  BSSY B1, `(.L_x_370) ;  /* 0x0000006000017945 */ /* 0x000fe80003800000 */
[----:B------:R0:W-:Y:S01]  /*fc00*/  @!P4 STG.E.U8 desc[UR36][R6.64+0x51], R65 ;  /* 0x000051410600c986 */ /* 0x0001e2000c101124 */
[----:B------:R-:W-:Y:S05]  /*fc10*/  @P3 BRA `(.L_x_371) ;  /* 0x00000000000c3947 */ /* 0x000fea0003800000 */
[----:B------:R-:W0:Y:S02]  /*fc20*/  LDG.E.U8 R16, desc[UR36][R154.64+0x50] ;  /* 0x000050249a107981 */ /* 0x000e24000c1e1100 */
[----:B0-----:R-:W-:-:S05]  /*fc30*/  PRMT R3, R16, 0x8880, RZ ;  /* 0x0000888010037816 */ /* 0x001fca00000000ff */
[----:B------:R-:W-:-:S07]  /*fc40*/  IMAD R2, R3, R18, RZ ;  /* 0x0000001203027224 */ /* 0x000fce00078e02ff */
.L_x_371:
[----:B------:R-:W-:Y:S05]  /*fc50*/  BSYNC B1 ;  /* 0x0000000000017941 */ /* 0x000fea0003800000 */
.L_x_370:
[----:B0-----:R-:W-:Y:S01]  /*fc60*/  @!P3 IMAD R3, R66, R17, R2 ;  /* 0x000000114203b224 */ /* 0x001fe200078e0202 */
[----:B------:R-:W-:Y:S04]  /*fc70*/  BSSY B1, `(.L_x_372) ;  /* 0x0000006000017945 */ /* 0x000fe80003800000 */
[----:B------:R0:W-:Y:S01]  /*fc80*/  @!P3 STG.E.U8 desc[UR36][R8.64+0x50], R3 ;  /* 0x000050030800b986 */ /* 0x0001e2000c101124 */
[----:B------:R-:W-:Y:S05]  /*fc90*/  @P5 BRA `(.L_x_373) ;  /* 0x00000000000c5947 */ /* 0x000fea0003800000 */
[----:B------:R-:W0:Y:S02]  /*fca0*/  LDG.E.U8 R16, desc[UR36][R154.64+0x51] ;  /* 0x000051249a107981 */ /* 0x000e24000c1e1100 */
[----:B0-----:R-:W-:-:S05]  /*fcb0*/  PRMT R3, R16, 0x8880, RZ ;  /* 0x0000888010037816 */ /* 0x001fca00000000ff */
[----:B------:R-:W-:-:S07]  /*fcc0*/  IMAD R2, R3, R18, RZ ;  /* 0x0000001203027224 */ /* 0x000fce00078e02ff */
.L_x_373:
[----:B------:R-:W-:Y:S05]  /*fcd0*/  BSYNC B1 ;  /* 0x0000000000017941 */ /* 0x000fea0003800000 */
.L_x_372:
[----:B------:R-:W-:Y:S01]  /*fce0*/  @!P5 IMAD R67, R67, R17, R2 ;  /* 0x000000114343d224 */ /* 0x000fe200078e0202 */
[----:B------:R-:W-:Y:S04]  /*fcf0*/  BSSY B1, `(.L_x_374) ;  /* 0x0000006000017945 */ /* 0x000fe80003800000 */
[----:B------:R0:W-:Y:S01]  /*fd00*/  @!P5 STG.E.U8 desc[UR36][R8.64+0x51], R67 ;  /* 0x000051430800d986 */ /* 0x0001e2000c101124 */
[----:B------:R-:W-:Y:S05]  /*fd10*/  @P6 BRA `(.L_x_375) ;  /* 0x00000000000c6947 */ /* 0x000fea0003800000 */
[----:B------:R-:W0:Y:S02]  /*fd20*/  LDG.E.U8 R16, desc[UR36][R14.64+0x58] ;  /* 0x000058240e107981 */ /* 0x000e24000c1e1100 */
[----:B0-----:R-:W-:-:S05]  /*fd30*/  PRMT R3, R16, 0x8880, RZ ;  /* 0x0000888010037816 */ /* 0x001fca00000000ff */
[----:B------:R-:W-:-:S07]  /*fd40*/  IMAD R2, R3, R18, RZ ;  /* 0x0000001203027224 */ /* 0x000fce00078e02ff */
.L_x_375:
[----:B------:R-:W-:Y:S05]  /*fd50*/  BSYNC B1 ;  /* 0x0000000000017941 */ /* 0x000fea0003800000 */
.L_x_374:
[----:B0-----:R-:W-:Y:S01]  /*fd60*/  @!P6 IMAD R3, R68, R17, R2 ;  /* 0x000000114403e224 */ /* 0x001fe200078e0202 */
[----:B------:R-:W-:Y:S04]  /*fd70*/  BSSY B1, `(.L_x_376) ;  /* 0x0000006000017945 */ /* 0x000fe80003800000 */
[----:B------:R0:W-:Y:S01]  /*fd80*/  @!P6 STG.E.U8 desc[UR36][R6.64+0x58], R3 ;  /* 0x000058030600e986 */ /* 0x0001e2000c101124 */
[----:B------:R-:W-:Y:S05]  /*fd90*/  @P1 BRA `(.L_x_377) ;  /* 0x00000000000c1947 */ /* 0x000fea0003800000 */
[----:B------:R-:W0:Y:S02]  /*fda0*/  LDG.E.U8 R16, desc[UR36][R14.64+0x59] ;  /* 0x000059240e107981 */ /* 0x000e24000c1e1100 */
[----:B0-----:R-:W-:-:S05]  /*fdb0*/  PRMT R3, R16, 0x8880, RZ ;  /* 0x0000888010037816 */ /* 0x001fca00000000ff */
[----:B------:R-:W-:-:S07]  /*fdc0*/  IMAD R2, R3, R18, RZ ;  /* 0x0000001203027224 */ /* 0x000fce00078e02ff */
.L_x_377:
[----:B------:R-:W-:Y:S05]  /*fdd0*/  BSYNC B1 ;  /* 0x0000000000017941 */ /* 0x000fea0003800000 */
.L_x_376:
        /* <DEDUP_REMOVED lines=12> */
.L_x_379:
[----:B------:R-:W-:Y:S05]  /*fea0*/  BSYNC B1 ;  /* 0x0000000000017941 */ /* 0x000fea0003800000 */
.L_x_378:
[----:B0-----:R-:W-:Y:S01]  /*feb0*/  @!P4 IMAD R3, R70, R17, R2 ;  /* 0x000000114603c224 */ /* 0x001fe200078e0202 */
[----:B------:R-:W-:Y:S04]  /*fec0*/  BSSY B1, `(.L_x_380) ;  /* 0x0000006000017945 */ /* 0x000fe80003800000 */
[----:B------:R0:W-:Y:S01]  /*fed0*/  @!P4 STG.E.U8 desc[UR36][R8.64+0x58], R3 ;  /* 0x000058030800c986 */ /* 0x0001e2000c101124 */
[----:B------:R-:W-:Y:S05]  /*fee0*/  @P3 BRA `(.L_x_381) ;  /* 0x00000000000c3947 */ /* 0x000fea0003800000 */
[----:B------:R-:W0:Y:S02]  /*fef0*/  LDG.E.U8 R16, desc[UR36][R154.64+0x59] ;  /* 0x000059249a107981 */ /* 0x000e24000c1e1100 */
[----:B0-----:R-:W-:-:S05]  /*ff00*/  PRMT R3, R16, 0x8880, RZ ;  /* 0x0000888010037816 */ /* 0x001fca00000000ff */
[----:B------:R-:W-:-:S07]  /*ff10*/  IMAD R2, R3, R18, RZ ;  /* 0x0000001203027224 */ /* 0x000fce00078e02ff */
.L_x_381:
[----:B------:R-:W-:Y:S05]  /*ff20*/  BSYNC B1 ;  /* 0x0000000000017941 */ /* 0x000fea0003800000 */
.L_x_380:
[----:B------:R-:W-:Y:S01]  /*ff30*/  @!P3 IMAD R71, R71, R17, R2 ;  /* 0x000000114747b224 */ /* 0x000fe200078e0202 */
[----:B------:R-:W-:Y:S04]  /*ff40*/  BSSY B1, `(.L_x_382) ;  /* 0x0000006000017945 */ /* 0x000fe80003800000 */
[----:B------:R0:W-:Y:S01]  /*ff50*/  @!P3 STG.E.U8 desc[UR36][R8.64+0x59], R71 ;  /* 0x000059470800b986 */ /* 0x0001e2000c101124 */
[----:B------:R-:W-:Y:S05]  /*ff60*/  @P5 BRA `(.L_x_383) ;  /* 0x00000000000c5947 */ /* 0x000fea0003800000 */
[----:B------:R-:W0:Y:S02]  /*ff70*/  LDG.E.U8 R16, desc[UR36][R14.64+0x60] ;  /* 0x000060240e107981 */ /* 0x000e24000c1e1100 */
[----:B0-----:R-:W-:-:S05]  /*ff80*/  PRMT R3, R16, 0x8880, RZ ;  /* 0x0000888010037816 */ /* 0x001fca00000000ff */
[----:B------:R-:W-:-:S07]  /*ff90*/  IMAD R2, R3, R18, RZ ;  /* 0x0000001203027224 */ /* 0x000fce00078e02ff */
.L_x_383:
[----:B------:R-:W-:Y:S05]  /*ffa0*/  BSYNC B1 ;  /* 0x0000000000017941 */ /* 0x000fea0003800000 */
.L_x_382:
[----:B0-----:R-:W-:Y:S01]  /*ffb0*/  @!P5 IMAD R3, R72, R17, R2 ;  /* 0x000000114803d224 */ /* 0x001fe200078e0202 */
[----:B------:R-:W-:Y:S04]  /*ffc0*/  BSSY B1, `(.L_x_384) ;  /* 0x0000006000017945 */ /* 0x000fe80003800000 */
[----:B------:R0:W-:Y:S01]  /*ffd0*/  @!P5 STG.E.U8 desc[UR36][R6.64+0x60], R3 ;  /* 0x000060030600d986 */ /* 0x0001e2000c101124 */
[----:B------:R-:W-:Y:S05]  /*ffe0*/  @P6 BRA `(.L_x_385) ;  /* 0x00000000000c6947 */ /* 0x000fea0003800000 */
[----:B------:R-:W0:Y:S02]  /*fff0*/  LDG.E.U8 R16, desc[UR36][R14.64+0x61] ;  /* 0x000061240e107981 */ /* 0x000e24000c1e1100 */
[----:B0-----:R-:W-:-:S05]  /*10000*/  PRMT R3, R16, 0x8880, RZ ;  /* 0x0000888010037816 */ /* 0x001fca00000000ff */
[----:B------:R-:W-:-:S07]  /*10010*/  IMAD R2, R3, R18, RZ ;  /* 0x0000001203027224 */ /* 0x000fce00078e02ff */
.L_x_385:
[----:B------:R-:W-:Y:S05]  /*10020*/  BSYNC B1 ;  /* 0x0000000000017941 */ /* 0x000fea0003800000 */
.L_x_384:
[----:B------:R-:W-:Y:S01]  /*10030*/  @!P6 IMAD R73, R73, R17, R2 ;  /* 0x000000114949e224 */ /* 0x000fe200078e0202 */
[----:B------:R-:W-:Y:S04]  /*10040*/  BSSY B1, `(.L_x_386) ;  /* 0x0000006000017945 */ /* 0x000fe80003800000 */
[----:B------:R0:W-:Y:S01]  /*10050*/  @!P6 STG.E.U8 desc[UR36][R6.64+0x61], R73 ;  /* 0x000061490600e986 */ /* 0x0001e2000c101124 */
[----:B------:R-:W-:Y:S05]  /*10060*/  @P1 BRA `(.L_x_387) ;  /* 0x00000000000c1947 */ /* 0x000fea0003800000 */
[----:B------:R-:W0:Y:S02]  /*10070*/  LDG.E.U8 R16, desc[UR36][R154.64+0x60] ;  /* 0x000060249a107981 */ /* 0x000e24000c1e1100 */
[----:B0-----:R-:W-:-:S05]  /*10080*/  PRMT R3, R16, 0x8880, RZ ;  /* 0x0000888010037816 */ /* 0x001fca00000000ff */
[----:B------:R-:W-:-:S07]  /*10090*/  IMAD R2, R3, R18, RZ ;  /* 0x0000001203027224 */ /* 0x000fce00078e02ff */
.L_x_387:
[----:B------:R-:W-:Y:S05]  /*100a0*/  BSYNC B1 ;  /* 0x0000000000017941 */ /* 0x000fea0003800000 */
.L_x_386:
        /* <DEDUP_REMOVED lines=12> */
.L_x_389:
[----:B------:R-:W-:Y:S05]  /*10170*/  BSYNC B1 ;  /* 0x0000000000017941 */ /* 0x000fea0003800000 */
.L_x_388:
[----:B------:R-:W-:Y:S01]  /*10180*/  @!P4 IMAD R75, R75, R17, R2 ;  /* 0x000000114b4bc224 */ /* 0x000fe200078e0202 */
[----:B------:R-:W-:Y:S04]  /*10190*/  BSSY B1, `(.L_x_390) ;  /* 0x0000006000017945 */ /* 0x000fe80003800000 */
[----:B------:R0:W-:Y:S01]  /*101a0*/  @!P4 STG.E.U8 desc[UR36][R8.64+0x61], R75 ;  /* 0x0000614b0800c986 */ /* 0x0001e2000c101124 */
[----:B------:R-:W-:Y:S05]  /*101b0*/  @P3 BRA `(.L_x_391) ;  /* 0x00000000000c3947 */ /* 0x000fea0003800000 */
[----:B------:R-:W0:Y:S02]  /*101c0*/  LDG.E.U8 R16, desc[UR36][R14.64+0x68] ;  /* 0x000068240e107981 */ /* 0x000e24000c1e1100 */
[----:B0-----:R-:W-:-:S05]  /*101d0*/  PRMT R3, R16, 0x8880, RZ ;  /* 0x0000888010037816 */ /* 0x001fca00000000ff */
[----:B------:R-:W-:-:S07]  /*101e0*/  IMAD R2, R3, R18, RZ ;  /* 0x0000001203027224 */ /* 0x000fce00078e02ff */
.L_x_391:
[----:B------:R-:W-:Y:S05]  /*101f0*/  BSYNC B1 ;  /* 0x0000000000017941 */ /* 0x000fea0003800000 */
.L_x_390:
[----:B0-----:R-:W-:Y:S01]  /*10200*/  @!P3 IMAD R3, R76, R17, R2 ;  /* 0x000000114c03b224 */ /* 0x001fe200078e0202 */
[----:B------:R-:W-:Y:S04]  /*10210*/  BSSY B1, `(.L_x_392) ;  /* 0x0000006000017945 */ /* 0x000fe80003800000 */
[----:B------:R0:W-:Y:S01]  /*10220*/  @!P3 STG.E.U8 desc[UR36][R6.64+0x68], R3 ;  /* 0x000068030600b986 */ /* 0x0001e2000c101124 */
[----:B------:R-:W-:Y:S05]  /*10230*/  @P5 BRA `(.L_x_393) ;  /* 0x00000000000c5947 */ /* 0x000fea0003800000 */
[----:B------:R-:W0:Y:S02]  /*10240*/  LDG.E.U8 R16, desc[UR36][R14.64+0x69] ;  /* 0x000069240e107981 */ /* 0x000e24000c1e1100 */
[----:B0-----:R-:W-:-:S05]  /*10250*/  PRMT R3, R16, 0x8880, RZ ;  /* 0x0000888010037816 */ /* 0x001fca00000000ff */
[----:B------:R-:W-:-:S07]  /*10260*/  IMAD R2, R3, R18, RZ ;  /* 0x0000001203027224 */ /* 0x000fce00078e02ff */
.L_x_393:
[----:B------:R-:W-:Y:S05]  /*10270*/  BSYNC B1 ;  /* 0x0000000000017941 */ /* 0x000fea0003800000 */
.L_x_392:
[----:B------:R-:W-:Y:S01]  /*10280*/  @!P5 IMAD R77, R77, R17, R2 ;  /* 0x000000114d4dd224 */ /* 0x000fe200078e0202 */
[----:B------:R-:W-:Y:S04]  /*10290*/  BSSY B1, `(.L_x_394) ;  /* 0x0000006000017945 */ /* 0x000fe80003800000 */
[----:B------:R0:W-:Y:S01]  /*102a0*/  @!P5 STG.E.U8 desc[UR36][R6.64+0x69], R77 ;  /* 0x0000694d0600d986 */ /* 0x0001e2000c101124 */
[----:B------:R-:W-:Y:S05]  /*102b0*/  @P6 BRA `(.L_x_395) ;  /* 0x00000000000c6947 */ /* 0x000fea0003800000 */
[----:B------:R-:W0:Y:S02]  /*102c0*/  LDG.E.U8 R16, desc[UR36][R154.64+0x68] ;  /* 0x000068249a107981 */ /* 0x000e24000c1e1100 */
[----:B0-----:R-:W-:-:S05]  /*102d0*/  PRMT R3, R16, 0x8880, RZ ;  /* 0x0000888010037816 */ /* 0x001fca00000000ff */
[----:B------:R-:W-:-:S07]  /*102e0*/  IMAD R2, R3, R18, RZ ;  /* 0x0000001203027224 */ /* 0x000fce00078e02ff */
.L_x_395:
[----:B------:R-:W-:Y:S05]  /*102f0*/  BSYNC B1 ;  /* 0x0000000000017941 */ /* 0x000fea0003800000 */
.L_x_394:
[----:B0-----:R-:W-:Y:S01]  /*10300*/  @!P6 IMAD R3, R78, R17, R2 ;  /* 0x000000114e03e224 */ /* 0x001fe200078e0202 */
[----:B------:R-:W-:Y:S04]  /*10310*/  BSSY B1, `(.L_x_396) ;  /* 0x0000006000017945 */ /* 0x000fe80003800000 */
[----:B------:R0:W-:Y:S01]  /*10320*/  @!P6 STG.E.U8 desc[UR36][R8.64+0x68], R3 ;  /* 0x000068030800e986 */ /* 0x0001e2000c101124 */
[----:B------:R-:W-:Y:S05]  /*10330*/  @P1 BRA `(.L_x_397) ;  /* 0x00000000000c1947 */ /* 0x000fea0003800000 */
[----:B------:R-:W0:Y:S02]  /*10340*/  LDG.E.U8 R16, desc[UR36][R154.64+0x69] ;  /* 0x000069249a107981 */ /* 0x000e24000c1e1100 */
[----:B0-----:R-:W-:-:S05]  /*10350*/  PRMT R3, R16, 0x8880, RZ ;  /* 0x0000888010037816 */ /* 0x001fca00000000ff */
[----:B------:R-:W-:-:S07]  /*10360*/  IMAD R2, R3, R18, RZ ;  /* 0x0000001203027224 */ /* 0x000fce00078e02ff */
.L_x_397:
[----:B------:R-:W-:Y:S05]  /*10370*/  BSYNC B1 ;  /* 0x0000000000017941 */ /* 0x000fea0003800000 */
.L_x_396:
        /* <DEDUP_REMOVED lines=12> */
.L_x_399:
[----:B------:R-:W-:Y:S05]  /*10440*/  BSYNC B1 ;  /* 0x0000000000017941 */ /* 0x000fea0003800000 */
.L_x_398:
[----:B0-----:R-:W-:Y:S01]  /*10450*/  @!P4 IMAD R3, R80, R17, R2 ;  /* 0x000000115003c224 */ /* 0x001fe200078e0202 */
[----:B------:R-:W-:Y:S04]  /*10460*/  BSSY B1, `(.L_x_400) ;  /* 0x0000006000017945 */ /* 0x000fe80003800000 */
[----:B------:R0:W-:Y:S01]  /*10470*/  @!P4 STG.E.U8 desc[UR36][R6.64+0x70], R3 ;  /* 0x000070030600c986 */ /* 0x0001e2000c101124 */
[----:B------:R-:W-:Y:S05]  /*10480*/  @P3 BRA `(.L_x_401) ;  /* 0x00000000000c3947 */ /* 0x000fea0003800000 */
[----:B------:R-:W0:Y:S02]  /*10490*/  LDG.E.U8 R16, desc[UR36][R14.64+0x71] ;  /* 0x000071240e107981 */ /* 0x000e24000c1e1100 */
[----:B0-----:R-:W-:-:S05]  /*104a0*/  PRMT R3, R16, 0x8880, RZ ;  /* 0x0000888010037816 */ /* 0x001fca00000000ff */
[----:B------:R-:W-:-:S07]  /*104b0*/  IMAD R2, R3, R18, RZ ;  /* 0x0000001203027224 */ /* 0x000fce00078e02ff */
.L_x_401:
[----:B------:R-:W-:Y:S05]  /*104c0*/  BSYNC B1 ;  /* 0x0000000000017941 */ /* 0x000fea0003800000 */
.L_x_400:
[----:B------:R-:W-:Y:S01]  /*104d0*/  @!P3 IMAD R81, R81, R17, R2 ;  /* 0x000000115151b224 */ /* 0x000fe200078e0202 */
[----:B------:R-:W-:Y:S04]  /*104e0*/  BSSY B1, `(.L_x_402) ;  /* 0x0000006000017945 */ /* 0x000fe80003800000 */
[----:B------:R0:W-:Y:S01]  /*104f0*/  @!P3 STG.E.U8 desc[UR36][R6.64+0x71], R81 ;  /* 0x000071510600b986 */ /* 0x0001e2000c101124 */
[----:B------:R-:W-:Y:S05]  /*10500*/  @P5 BRA `(.L_x_403) ;  /* 0x00000000000c5947 */ /* 0x000fea0003800000 */
[----:B------:R-:W0:Y:S02]  /*10510*/  LDG.E.U8 R16, desc[UR36][R154.64+0x70] ;  /* 0x000070249a107981 */ /* 0x000e24000c1e1100 */
[----:B0-----:R-:W-:-:S05]  /*10520*/  PRMT R3, R16, 0x8880, RZ ;  /* 0x0000888010037816 */ /* 0x001fca00000000ff */
[----:B------:R-:W-:-:S07]  /*10530*/  IMAD R2, R3, R18, RZ ;  /* 0x0000001203027224 */ /* 0x000fce00078e02ff */
.L_x_403:
[----:B------:R-:W-:Y:S05]  /*10540*/  BSYNC B1 ;  /* 0x0000000000017941 */ /* 0x000fea0003800000 */
.L_x_402:
[----:B0-----:R-:W-:Y:S01]  /*10550*/  @!P5 IMAD R3, R82, R17, R2 ;  /* 0x000000115203d224 */ /* 0x001fe200078e0202 */
[----:B------:R-:W-:Y:S04]  /*10560*/  BSSY B1, `(.L_x_404) ;  /* 0x0000006000017945 */ /* 0x000fe80003800000 */
[----:B------:R0:W-:Y:S01]  /*10570*/  @!P5 STG.E.U8 desc[UR36][R8.64+0x70], R3 ;  /* 0x000070030800d986 */ /* 0x0001e2000c101124 */
[----:B------:R-:W-:Y:S05]  /*10580*/  @P6 BRA `(.L_x_405) ;  /* 0x00000000000c6947 */ /* 0x000fea0003800000 */
[----:B------:R-:W0:Y:S02]  /*10590*/  LDG.E.U8 R16, desc[UR36][R154.64+0x71] ;  /* 0x000071249a107981 */ /* 0x000e24000c1e1100 */
[----:B0-----:R-:W-:-:S05]  /*105a0*/  PRMT R3, R16, 0x8880, RZ ;  /* 0x0000888010037816 */ /* 0x001fca00000000ff */
[----:B------:R-:W-:-:S07]  /*105b0*/  IMAD R2, R3, R18, RZ ;  /* 0x0000001203027224 */ /* 0x000fce00078e02ff */
.L_x_405:
[----:B------:R-:W-:Y:S05]  /*105c0*/  BSYNC B1 ;  /* 0x0000000000017941 */ /* 0x000fea0003800000 */
.L_x_404:
[----:B------:R-:W-:Y:S01]  /*105d0*/  @!P6 IMAD R83, R83, R17, R2 ;  /* 0x000000115353e224 */ /* 0x000fe200078e0202 */
[----:B------:R-:W-:Y:S04]  /*105e0*/  BSSY B1, `(.L_x_406) ;  /* 0x0000006000017945 */ /* 0x000fe80003800000 */
[----:B------:R0:W-:Y:S01]  /*105f0*/  @!P6 STG.E.U8 desc[UR36][R8.64+0x71], R83 ;  /* 0x000071530800e986 */ /* 0x0001e2000c101124 */
[----:B------:R-:W-:Y:S05]  /*10600*/  @P1 BRA `(.L_x_407) ;  /* 0x00000000000c1947 */ /* 0x000fea0003800000 */
[----:B------:R-:W0:Y:S02]  /*10610*/  LDG.E.U8 R16, desc[UR36][R14.64+0x78] ;  /* 0x000078240e107981 */ /* 0x000e24000c1e1100 */
[----:B0-----:R-:W-:-:S05]  /*10620*/  PRMT R3, R16, 0x8880, RZ ;  /* 0x0000888010037816 */ /* 0x001fca00000000ff */
[----:B------:R-:W-:-:S07]  /*10630*/  IMAD R2, R3, R18, RZ ;  /* 0x0000001203027224 */ /* 0x000fce00078e02ff */
.L_x_407:
[----:B------:R-:W-:Y:S05]  /*10640*/  BSYNC B1 ;  /* 0x0000000000017941 */ /* 0x000fea0003800000 */
.L_x_406:
        /* <DEDUP_REMOVED lines=12> */
.L_x_409:
[----:B------:R-:W-:Y:S05]  /*10710*/  BSYNC B1 ;  /* 0x0000000000017941 */ /* 0x000fea0003800000 */
.L_x_408:
[----:B------:R-:W-:Y:S01]  /*10720*/  @!P4 IMAD R85, R85, R17, R2 ;  /* 0x000000115555c224 */ /* 0x000fe200078e0202 */
[----:B------:R-:W-:Y:S04]  /*10730*/  BSSY B1, `(.L_x_410) ;  /* 0x0000006000017945 */ /* 0x000fe80003800000 */
[----:B------:R0:W-:Y:S01]  /*10740*/  @!P4 STG.E.U8 desc[UR36][R6.64+0x79], R85 ;  /* 0x000079550600c986 */ /* 0x0001e2000c101124 */
[----:B------:R-:W-:Y:S05]  /*10750*/  @P3 BRA `(.L_x_411) ;  /* 0x00000000000c3947 */ /* 0x000fea0003800000 */
[----:B------:R-:W0:Y:S02]  /*10760*/  LDG.E.U8 R16, desc[UR36][R154.64+0x78] ;  /* 0x000078249a107981 */ /* 0x000e24000c1e1100 */
[----:B0-----:R-:W-:-:S05]  /*10770*/  PRMT R3, R16, 0x8880, RZ ;  /* 0x0000888010037816 */ /* 0x001fca00000000ff */
[----:B------:R-:W-:-:S07]  /*10780*/  IMAD R2, R3, R18, RZ ;  /* 0x0000001203027224 */ /* 0x000fce00078e02ff */
.L_x_411:
[----:B------:R-:W-:Y:S05]  /*10790*/  BSYNC B1 ;  /* 0x0000000000017941 */ /* 0x000fea0003800000 */
.L_x_410:
[----:B0-----:R-:W-:Y:S01]  /*107a0*/  @!P3 IMAD R3, R86, R17, R2 ;  /* 0x000000115603b224 */ /* 0x001fe200078e0202 */
[----:B------:R-:W-:Y:S04]  /*107b0*/  BSSY B1, `(.L_x_412) ;  /* 0x0000006000017945 */ /* 0x000fe80003800000 */
[----:B------:R0:W-:Y:S01]  /*107c0*/  @!P3 STG.E.U8 desc[UR36][R8.64+0x78], R3 ;  /* 0x000078030800b986 */ /* 0x0001e2000c101124 */
[----:B------:R-:W-:Y:S05]  /*107d0*/  @P5 BRA `(.L_x_413) ;  /* 0x00000000000c5947 */ /* 0x000fea0003800000 */
[----:B------:R-:W0:Y:S02]  /*107e0*/  LDG.E.U8 R16, desc[UR36][R154.64+0x79] ;  /* 0x000079249a107981 */ /* 0x000e24000c1e1100 */
[----:B0-----:R-:W-:-:S05]  /*107f0*/  PRMT R3, R16, 0x8880, RZ ;  /* 0x0000888010037816 */ /* 0x001fca00000000ff */
[----:B------:R-:W-:-:S07]  /*10800*/  IMAD R2, R3, R18, RZ ;  /* 0x0000001203027224 */ /* 0x000fce00078e02ff */
.L_x_413:
[----:B------:R-:W-:Y:S05]  /*10810*/  BSYNC B1 ;  /* 0x0000000000017941 */ /* 0x000fea0003800000 */
.L_x_412:
[----:B------:R-:W-:Y:S01]  /*10820*/  @!P5 IMAD R87, R87, R17, R2 ;  /* 0x000000115757d224 */ /* 0x000fe200078e0202 */
[----:B------:R-:W-:Y:S04]  /*10830*/  BSSY B1, `(.L_x_414) ;  /* 0x0000006000017945 */ /* 0x000fe80003800000 */
[----:B------:R0:W-:Y:S01]  /*10840*/  @!P5 STG.E.U8 desc[UR36][R8.64+0x79], R87 ;  /* 0x000079570800d986 */ /* 0x0001e2000c101124 */
[----:B------:R-:W-:Y:S05]  /*10850*/  @P6 BRA `(.L_x_415) ;  /* 0x00000000000c6947 */ /* 0x000fea0003800000 */
[----:B------:R-:W0:Y:S02]  /*10860*/  LDG.E.U8 R16, desc[UR36][R14.64+0x80] ;  /* 0x000080240e107981 */ /* 0x000e24000c1e1100 */
[----:B0-----:R-:W-:-:S05]  /*10870*/  PRMT R3, R16, 0x8880, RZ ;  /* 0x0000888010037816 */ /* 0x001fca00000000ff */
[----:B------:R-:W-:-:S07]  /*10880*/  IMAD R2, R3, R18, RZ ;  /* 0x0000001203027224 */ /* 0x000fce00078e02ff */
.L_x_415:
[----:B------:R-:W-:Y:S05]  /*10890*/  BSYNC B1 ;  /* 0x0000000000017941 */ /* 0x000fea0003800000 */
.L_x_414:
[----:B0-----:R-:W-:Y:S01]  /*108a0*/  @!P6 IMAD R3, R88, R17, R2 ;  /* 0x000000115803e224 */ /* 0x001fe200078e0202 */
[----:B------:R-:W-:Y:S04]  /*108b0*/  BSSY B1, `(.L_x_416) ;  /* 0x0000006000017945 */ /* 0x000fe80003800000 */
[----:B------:R0:W-:Y:S01]  /*108c0*/  @!P6 STG.E.U8 desc[UR36][R6.64+0x80], R3 ;  /* 0x000080030600e986 */ /* 0x0001e2000c101124 */
[----:B------:R-:W-:Y:S05]  /*108d0*/  @P1 BRA `(.L_x_417) ;  /* 0x00000000000c1947 */ /* 0x000fea0003800000 */
[----:B------:R-:W0:Y:S02]  /*108e0*/  LDG.E.U8 R16, desc[UR36][R14.64+0x81] ;  /* 0x000081240e107981 */ /* 0x000e24000c1e1100 */
[----:B0-----:R-:W-:-:S05]  /*108f0*/  PRMT R3, R16, 0x8880, RZ ;  /* 0x0000888010037816 */ /* 0x001fca00000000ff */
[----:B------:R-:W-:-:S07]  /*10900*/  IMAD R2, R3, R18, RZ ;  /* 0x0000001203027224 */ /* 0x000fce00078e02ff */
.L_x_417:
[----:B------:R-:W-:Y:S05]  /*10910*/  BSYNC B1 ;  /* 0x0000000000017941 */ /* 0x000fea0003800000 */
.L_x_416:
        /* <DEDUP_REMOVED lines=12> */
.L_x_419:
[----:B------:R-:W-:Y:S05]  /*109e0*/  BSYNC B1 ;  /* 0x0000000000017941 */ /* 0x000fea0003800000 */
.L_x_418:
[----:B0-----:R-:W-:Y:S01]  /*109f0*/  @!P4 IMAD R3, R90, R17, R2 ;  /* 0x000000115a03c224 */ /* 0x001fe200078e0202 */
[----:B------:R-:W-:Y:S04]  /*10a00*/  BSSY B1, `(.L_x_420) ;  /* 0x0000006000017945 */ /* 0x000fe80003800000 */
[----:B------:R0:W-:Y:S01]  /*10a10*/  @!P4 STG.E.U8 desc[UR36][R8.64+0x80], R3 ;  /* 0x000080030800c986 */ /* 0x0001e2000c101124 */
[----:B------:R-:W-:Y:S05]  /*10a20*/  @P3 BRA `(.L_x_421) ;  /* 0x00000000000c3947 */ /* 0x000fea0003800000 */
[----:B------:R-:W0:Y:S02]  /*10a30*/  LDG.E.U8 R16, desc[UR36][R154.64+0x81] ;  /* 0x000081249a107981 */ /* 0x000e24000c1e1100 */
[----:B0-----:R-:W-:-:S05]  /*10a40*/  PRMT R3, R16, 0x8880, RZ ;  /* 0x0000888010037816 */ /* 0x001fca00000000ff */
[----:B------:R-:W-:-:S07]  /*10a50*/  IMAD R2, R3, R18, RZ ;  /* 0x0000001203027224 */ /* 0x000fce00078e02ff */
.L_x_421:
[----:B------:R-:W-:Y:S05]  /*10a60*/  BSYNC B1 ;  /* 0x0000000000017941 */ /* 0x000fea0003800000 */
.L_x_420:
[----:B------:R-:W-:Y:S01]  /*10a70*/  @!P3 IMAD R91, R91, R17, R2 ;  /* 0x000000115b5bb224 */ /* 0x000fe200078e0202 */
[----:B------:R-:W-:Y:S04]  /*10a80*/  BSSY B1, `(.L_x_422) ;  /* 0x0000006000017945 */ /* 0x000fe80003800000 */
[----:B------:R0:W-:Y:S01]  /*10a90*/  @!P3 STG.E.U8 desc[UR36][R8.64+0x81], R91 ;  /* 0x0000815b0800b986 */ /* 0x0001e2000c101124 */
[----:B------:R-:W-:Y:S05]  /*10aa0*/  @P5 BRA `(.L_x_423) ;  /* 0x00000000000c5947 */ /* 0x000fea0003800000 */
[----:B------:R-:W0:Y:S02]  /*10ab0*/  LDG.E.U8 R16, desc[UR36][R14.64+0x88] ;  /* 0x000088240e107981 */ /* 0x000e24000c1e1100 */
[----:B0-----:R-:W-:-:S05]  /*10ac0*/  PRMT R3, R16, 0x8880, RZ ;  /* 0x0000888010037816 */ /* 0x001fca00000000ff */
[----:B------:R-:W-:-:S07]  /*10ad0*/  IMAD R2, R3, R18, RZ ;  /* 0x0000001203027224 */ /* 0x000fce00078e02ff */
.L_x_423:
[----:B------:R-:W-:Y:S05]  /*10ae0*/  BSYNC B1 ;  /* 0x0000000000017941 */ /* 0x000fea0003800000 */
.L_x_422:
[----:B0-----:R-:W-:Y:S01]  /*10af0*/  @!P5 IMAD R3, R92, R17, R2 ;  /* 0x000000115c03d224 */ /* 0x001fe200078e0202 */
[----:B------:R-:W-:Y:S04]  /*10b00*/  BSSY B1, `(.L_x_424) ;  /* 0x0000006000017945 */ /* 0x000fe80003800000 */
[----:B------:R0:W-:Y:S01]  /*10b10*/  @!P5 STG.E.U8 desc[UR36][R6.64+0x88], R3 ;  /* 0x000088030600d986 */ /* 0x0001e2000c101124 */
[----:B------:R-:W-:Y:S05]  /*10b20*/  @P6 BRA `(.L_x_425) ;  /* 0x00000000000c6947 */ /* 0x000fea0003800000 */
[----:B------:R-:W0:Y:S02]  /*10b30*/  LDG.E.U8 R16, desc[UR36][R14.64+0x89] ;  /* 0x000089240e107981 */ /* 0x000e24000c1e1100 */
[----:B0-----:R-:W-:-:S05]  /*10b40*/  PRMT R3, R16, 0x8880, RZ ;  /* 0x0000888010037816 */ /* 0x001fca00000000ff */
[----:B------:R-:W-:-:S07]  /*10b50*/  IMAD R2, R3, R18, RZ ;  /* 0x0000001203027224 */ /* 0x000fce00078e02ff */
.L_x_425:
[----:B------:R-:W-:Y:S05]  /*10b60*/  BSYNC B1 ;  /* 0x0000000000017941 */ /* 0x000fea0003800000 */
.L_x_424:
[----:B------:R-:W-:Y:S01]  /*10b70*/  @!P6 IMAD R93, R93, R17, R2 ;  /* 0x000000115d5de224 */ /* 0x000fe200078e0202 */
[----:B------:R-:W-:Y:S04]  /*10b80*/  BSSY B1, `(.L_x_426) ;  /* 0x0000006000017945 */ /* 0x000fe80003800000 */
[----:B------:R0:W-:Y:S01]  /*10b90*/  @!P6 STG.E.U8 desc[UR36][R6.64+0x89], R93 ;  /* 0x0000895d0600e986 */ /* 0x0001e2000c101124 */
[----:B------:R-:W-:Y:S05]  /*10ba0*/  @P1 BRA `(.L_x_427) ;  /* 0x00000000000c1947 */ /* 0x000fea0003800000 */
[----:B------:R-:W0:Y:S02]  /*10bb0*/  LDG.E.U8 R16, desc[UR36][R154.64+0x88] ;  /* 0x000088249a107981 */ /* 0x000e24000c1e1100 */
[----:B0-----:R-:W-:-:S05]  /*10bc0*/  PRMT R3, R16, 0x8880, RZ ;  /* 0x0000888010037816 */ /* 0x001fca00000000ff */
[----:B------:R-:W-:-:S07]  /*10bd0*/  IMAD R2, R3, R18, RZ ;  /* 0x0000001203027224 */ /* 0x000fce00078e02ff */
.L_x_427:
[----:B------:R-:W-:Y:S05]  /*10be0*/  BSYNC B1 ;  /* 0x0000000000017941 */ /* 0x000fea0003800000 */
.L_x_426:
        /* <DEDUP_REMOVED lines=12> */
.L_x_429:
[----:B------:R-:W-:Y:S05]  /*10cb0*/  BSYNC B1 ;  /* 0x0000000000017941 */ /* 0x000fea0003800000 */
.L_x_428:
[----:B------:R-:W-:Y:S01]  /*10cc0*/  @!P4 IMAD R95, R95, R17, R2 ;  /* 0x000000115f5fc224 */ /* 0x000fe200078e0202 */
[----:B------:R-:W-:Y:S04]  /*10cd0*/  BSSY B1, `(.L_x_430) ;  /* 0x0000006000017945 */ /* 0x000fe80003800000 */
[----:B------:R0:W-:Y:S01]  /*10ce0*/  @!P4 STG.E.U8 desc[UR36][R8.64+0x89], R95 ;  /* 0x0000895f0800c986 */ /* 0x0001e2000c101124 */
[----:B------:R-:W-:Y:S05]  /*10cf0*/  @P3 BRA `(.L_x_431) ;  /* 0x00000000000c3947 */ /* 0x000fea0003800000 */
[----:B------:R-:W0:Y:S02]  /*10d00*/  LDG.E.U8 R16, desc[UR36][R14.64+0x90] ;  /* 0x000090240e107981 */ /* 0x000e24000c1e1100 */
[----:B0-----:R-:W-:-:S05]  /*10d10*/  PRMT R3, R16, 0x8880, RZ ;  /* 0x0000888010037816 */ /* 0x001fca00000000ff */
[----:B------:R-:W-:-:S07]  /*10d20*/  IMAD R2, R3, R18, RZ ;  /* 0x0000001203027224 */ /* 0x000fce00078e02ff */
.L_x_431:
[----:B------:R-:W-:Y:S05]  /*10d30*/  BSYNC B1 ;  /* 0x0000000000017941 */ /* 0x000fea0003800000 */
.L_x_430:
[----:B0-----:R-:W-:Y:S01]  /*10d40*/  @!P3 IMAD R3, R96, R17, R2 ;  /* 0x000000116003b224 */ /* 0x001fe200078e0202 */
[----:B------:R-:W-:Y:S04]  /*10d50*/  BSSY B1, `(.L_x_432) ;  /* 0x0000006000017945 */ /* 0x000fe80003800000 */
[----:B------:R0:W-:Y:S01]  /*10d60*/  @!P3 STG.E.U8 desc[UR36][R6.64+0x90], R3 ;  /* 0x000090030600b986 */ /* 0x0001e2000c101124 */
[----:B------:R-:W-:Y:S05]  /*10d70*/  @P5 BRA `(.L_x_433) ;  /* 0x00000000000c5947 */ /* 0x000fea0003800000 */
[----:B------:R-:W0:Y:S02]  /*10d80*/  LDG.E.U8 R16, desc[UR36][R14.64+0x91] ;  /* 0x000091240e107981 */ /* 0x000e24000c1e1100 */
[----:B0-----:R-:W-:-:S05]  /*10d90*/  PRMT R3, R16, 0x8880, RZ ;  /* 0x0000888010037816 */ /* 0x001fca00000000ff */
[----:B------:R-:W-:-:S07]  /*10da0*/  IMAD R2, R3, R18, RZ ;  /* 0x0000001203027224 */ /* 0x000fce00078e02ff */
.L_x_433:
[----:B------:R-:W-:Y:S05]  /*10db0*/  BSYNC B1 ;  /* 0x0000000000017941 */ /* 0x000fea0003800000 */
.L_x_432:
[----:B------:R-:W-:Y:S01]  /*10dc0*/  @!P5 IMAD R97, R97, R17, R2 ;  /* 0x000000116161d224 */ /* 0x000fe200078e0202 */
[----:B------:R-:W-:Y:S04]  /*10dd0*/  BSSY B1, `(.L_x_434) ;  /* 0x0000006000017945 */ /* 0x000fe80003800000 */
[----:B------:R0:W-:Y:S01]  /*10de0*/  @!P5 STG.E.U8 desc[UR36][R6.64+0x91], R97 ;  /* 0x000091610600d986 */ /* 0x0001e2000c101124 */
[----:B------:R-:W-:Y:S05]  /*10df0*/  @P6 BRA `(.L_x_435) ;  /* 0x00000000000c6947 */ /* 0x000fea0003800000 */
[----:B------:R-:W0:Y:S02]  /*10e00*/  LDG.E.U8 R16, desc[UR36][R154.64+0x90] ;  /* 0x000090249a107981 */ /* 0x000e24000c1e1100 */
[----:B0-----:R-:W-:-:S05]  /*10e10*/  PRMT R3, R16, 0x8880, RZ ;  /* 0x0000888010037816 */ /* 0x001fca00000000ff */
[----:B------:R-:W-:-:S07]  /*10e20*/  IMAD R2, R3, R18, RZ ;  /* 0x0000001203027224 */ /* 0x000fce00078e02ff */
.L_x_435:
[----:B------:R-:W-:Y:S05]  /*10e30*/  BSYNC B1 ;  /* 0x0000000000017941 */ /* 0x000fea0003800000 */
.L_x_434:
[----:B0-----:R-:W-:Y:S01]  /*10e40*/  @!P6 IMAD R3, R98, R17, R2 ;  /* 0x000000116203e224 */ /* 0x001fe200078e0202 */
[----:B------:R-:W-:Y:S04]  /*10e50*/  BSSY B1, `(.L_x_436) ;  /* 0x0000006000017945 */ /* 0x000fe80003800000 */
[----:B------:R0:W-:Y:S01]  /*10e60*/  @!P6 STG.E.U8 desc[UR36][R8.64+0x90], R3 ;  /* 0x000090030800e986 */ /* 0x0001e2000c101124 */
[----:B------:R-:W-:Y:S05]  /*10e70*/  @P1 BRA `(.L_x_437) ;  /* 0x00000000000c1947 */ /* 0x000fea0003800000 */
[----:B------:R-:W0:Y:S02]  /*10e80*/  LDG.E.U8 R16, desc[UR36][R154.64+0x91] ;  /* 0x000091249a107981 */ /* 0x000e24000c1e1100 */
[----:B0-----:R-:W-:-:S05]  /*10e90*/  PRMT R3, R16, 0x8880, RZ ;  /* 0x0000888010037816 */ /* 0x001fca00000000ff */
[----:B------:R-:W-:-:S07]  /*10ea0*/  IMAD R2, R3, R18, RZ ;  /* 0x0000001203027224 */ /* 0x000fce00078e02ff */
.L_x_437:
[----:B------:R-:W-:Y:S05]  /*10eb0*/  BSYNC B1 ;  /* 0x0000000000017941 */ /* 0x000fea0003800000 */
.L_x_436:
        /* <DEDUP_REMOVED lines=12> */
.L_x_439:
[----:B------:R-:W-:Y:S05]  /*10f80*/  BSYNC B1 ;  /* 0x0000000000017941 */ /* 0x000fea0003800000 */
.L_x_438:
[----:B0-----:R-:W-:Y:S01]  /*10f90*/  @!P4 IMAD R3, R100, R17, R2 ;  /* 0x000000116403c224 */ /* 0x001fe200078e0202 */
[----:B------:R-:W-:Y:S04]  /*10fa0*/  BSSY B1, `(.L_x_440) ;  /* 0x0000006000017945 */ /* 0x000fe80003800000 */
[----:B------:R0:W-:Y:S01]  /*10fb0*/  @!P4 STG.E.U8 desc[UR36][R6.64+0x98], R3 ;  /* 0x000098030600c986 */ /* 0x0001e2000c101124 */
[----:B------:R-:W-:Y:S05]  /*10fc0*/  @P3 BRA `(.L_x_441) ;  /* 0x00000000000c3947 */ /* 0x000fea0003800000 */
[----:B------:R-:W0:Y:S02]  /*10fd0*/  LDG.E.U8 R16, desc[UR36][R14.64+0x99] ;  /* 0x000099240e107981 */ /* 0x000e24000c1e1100 */
[----:B0-----:R-:W-:-:S05]  /*10fe0*/  PRMT R3, R16, 0x8880, RZ ;  /* 0x0000888010037816 */ /* 0x001fca00000000ff */
[----:B------:R-:W-:-:S07]  /*10ff0*/  IMAD R2, R3, R18, RZ ;  /* 0x0000001203027224 */ /* 0x000fce00078e02ff */
.L_x_441:
[----:B------:R-:W-:Y:S05]  /*11000*/  BSYNC B1 ;  /* 0x0000000000017941 */ /* 0x000fea0003800000 */
.L_x_440:
[----:B------:R-:W-:Y:S01]  /*11010*/  @!P3 IMAD R101, R101, R17, R2 ;  /* 0x000000116565b224 */ /* 0x000fe200078e0202 */
[----:B------:R-:W-:Y:S04]  /*11020*/  BSSY B1, `(.L_x_442) ;  /* 0x0000006000017945 */ /* 0x000fe80003800000 */
[----:B------:R0:W-:Y:S01]  /*11030*/  @!P3 STG.E.U8 desc[UR36][R6.64+0x99], R101 ;  /* 0x000099650600b986 */ /* 0x0001e2000c101124 */
[----:B------:R-:W-:Y:S05]  /*11040*/  @P5 BRA `(.L_x_443) ;  /* 0x00000000000c5947 */ /* 0x000fea0003800000 */
[----:B------:R-:W0:Y:S02]  /*11050*/  LDG.E.U8 R16, desc[UR36][R154.64+0x98] ;  /* 0x000098249a107981 */ /* 0x000e24000c1e1100 */
[----:B0-----:R-:W-:-:S05]  /*11060*/  PRMT R3, R16, 0x8880, RZ ;  /* 0x0000888010037816 */ /* 0x001fca00000000ff */
[----:B------:R-:W-:-:S07]  /*11070*/  IMAD R2, R3, R18, RZ ;  /* 0x0000001203027224 */ /* 0x000fce00078e02ff */
.L_x_443:
[----:B------:R-:W-:Y:S05]  /*11080*/  BSYNC B1 ;  /* 0x0000000000017941 */ /* 0x000fea0003800000 */
.L_x_442:
[----:B0-----:R-:W-:Y:S01]  /*11090*/  @!P5 IMAD R3, R102, R17, R2 ;  /* 0x000000116603d224 */ /* 0x001fe200078e0202 */
[----:B------:R-:W-:Y:S04]  /*110a0*/  BSSY B1, `(.L_x_444) ;  /* 0x0000006000017945 */ /* 0x000fe80003800000 */
[----:B------:R0:W-:Y:S01]  /*110b0*/  @!P5 STG.E.U8 desc[UR36][R8.64+0x98], R3 ;  /* 0x000098030800d986 */ /* 0x0001e2000c101124 */
[----:B------:R-:W-:Y:S05]  /*110c0*/  @P6 BRA `(.L_x_445) ;  /* 0x00000000000c6947 */ /* 0x000fea0003800000 */
[----:B------:R-:W0:Y:S02]  /*110d0*/  LDG.E.U8 R16, desc[UR36][R154.64+0x99] ;  /* 0x000099249a107981 */ /* 0x000e24000c1e1100 */
[----:B0-----:R-:W-:-:S05]  /*110e0*/  PRMT R3, R16, 0x8880, RZ ;  /* 0x0000888010037816 */ /* 0x001fca00000000ff */
[----:B------:R-:W-:-:S07]  /*110f0*/  IMAD R2, R3, R18, RZ ;  /* 0x0000001203027224 */ /* 0x000fce00078e02ff */
.L_x_445:
[----:B------:R-:W-:Y:S05]  /*11100*/  BSYNC B1 ;  /* 0x0000000000017941 */ /* 0x000fea0003800000 */
.L_x_444:
[----:B------:R-:W-:Y:S01]  /*11110*/  @!P6 IMAD R103, R103, R17, R2 ;  /* 0x000000116767e224 */ /* 0x000fe200078e0202 */
[----:B------:R-:W-:Y:S04]  /*11120*/  BSSY B1, `(.L_x_446) ;  /* 0x0000006000017945 */ /* 0x000fe80003800000 */
[----:B------:R0:W-:Y:S01]  /*11130*/  @!P6 STG.E.U8 desc[UR36][R8.64+0x99], R103 ;  /* 0x000099670800e986 */ /* 0x0001e2000c101124 */
[----:B------:R-:W-:Y:S05]  /*11140*/  @P1 BRA `(.L_x_447) ;  /* 0x00000000000c1947 */ /* 0x000fea0003800000 */
[----:B------:R-:W0:Y:S02]  /*11150*/  LDG.E.U8 R16, desc[UR36][R14.64+0xa0] ;  /* 0x0000a0240e107981 */ /* 0x000e24000c1e1100 */
[----:B0-----:R-:W-:-:S05]  /*11160*/  PRMT R3, R16, 0x8880, RZ ;  /* 0x0000888010037816 */ /* 0x001fca00000000ff */
[----:B------:R-:W-:-:S07]  /*11170*/  IMAD R2, R3, R18, RZ ;  /* 0x0000001203027224 */ /* 0x000fce00078e02ff */
.L_x_447:
[----:B------:R-:W-:Y:S05]  /*11180*/  BSYNC B1 ;  /* 0x0000000000017941 */ /* 0x000fea0003800000 */
.L_x_446:
        /* <DEDUP_REMOVED lines=12> */
.L_x_449:
[----:B------:R-:W-:Y:S05]  /*11250*/  BSYNC B1 ;  /* 0x0000000000017941 */ /* 0x000fea0003800000 */
.L_x_448:
[----:B------:R-:W-:Y:S01]  /*11260*/  @!P4 IMAD R105, R105, R17, R2 ;  /* 0x000000116969c224 */ /* 0x000fe200078e0202 */
[----:B------:R-:W-:Y:S04]  /*11270*/  BSSY B1, `(.L_x_450) ;  /* 0x0000006000017945 */ /* 0x000fe80003800000 */
[----:B------:R0:W-:Y:S01]  /*11280*/  @!P4 STG.E.U8 desc[UR36][R6.64+0xa1], R105 ;  /* 0x0000a1690600c986 */ /* 0x0001e2000c101124 */
[----:B------:R-:W-:Y:S05]  /*11290*/  @P3 BRA `(.L_x_451) ;  /* 0x00000000000c3947 */ /* 0x000fea0003800000 */
[----:B------:R-:W0:Y:S02]  /*112a0*/  LDG.E.U8 R16, desc[UR36][R154.64+0xa0] ;  /* 0x0000a0249a107981 */ /* 0x000e24000c1e1100 */
[----:B0-----:R-:W-:-:S05]  /*112b0*/  PRMT R3, R16, 0x8880, RZ ;  /* 0x0000888010037816 */ /* 0x001fca00000000ff */
[----:B------:R-:W-:-:S07]  /*112c0*/  IMAD R2, R3, R18, RZ ;  /* 0x0000001203027224 */ /* 0x000fce00078e02ff */
.L_x_451:
[----:B------:R-:W-:Y:S05]  /*112d0*/  BSYNC B1 ;  /* 0x0000000000017941 */ /* 0x000fea0003800000 */
.L_x_450:
[----:B0-----:R-:W-:Y:S01]  /*112e0*/  @!P3 IMAD R3, R106, R17, R2 ;  /* 0x000000116a03b224 */ /* 0x001fe200078e0202 */
[----:B------:R-:W-:Y:S04]  /*112f0*/  BSSY B1, `(.L_x_452) ;  /* 0x0000006000017945 */ /* 0x000fe80003800000 */
[----:B------:R0:W-:Y:S01]  /*11300*/  @!P3 STG.E.U8 desc[UR36][R8.64+0xa0], R3 ;  /* 0x0000a0030800b986 */ /* 0x0001e2000c101124 */
[----:B------:R-:W-:Y:S05]  /*11310*/  @P5 BRA `(.L_x_453) ;  /* 0x00000000000c5947 */ /* 0x000fea0003800000 */
[----:B------:R-:W0:Y:S02]  /*11320*/  LDG.E.U8 R16, desc[UR36][R154.64+0xa1] ;  /* 0x0000a1249a107981 */ /* 0x000e24000c1e1100 */
[----:B0-----:R-:W-:-:S05]  /*11330*/  PRMT R3, R16, 0x8880, RZ ;  /* 0x0000888010037816 */ /* 0x001fca00000000ff */
[----:B------:R-:W-:-:S07]  /*11340*/  IMAD R2, R3, R18, RZ ;  /* 0x0000001203027224 */ /* 0x000fce00078e02ff */
.L_x_453:
[----:B------:R-:W-:Y:S05]  /*11350*/  BSYNC B1 ;  /* 0x0000000000017941 */ /* 0x000fea0003800000 */
.L_x_452:
[----:B------:R-:W-:Y:S01]  /*11360*/  @!P5 IMAD R107, R107, R17, R2 ;  /* 0x000000116b6bd224 */ /* 0x000fe200078e0202 */
[----:B------:R-:W-:Y:S04]  /*11370*/  BSSY B1, `(.L_x_454) ;  /* 0x0000006000017945 */ /* 0x000fe80003800000 */
[----:B------:R0:W-:Y:S01]  /*11380*/  @!P5 STG.E.U8 desc[UR36][R8.64+0xa1], R107 ;  /* 0x0000a16b0800d986 */ /* 0x0001e2000c101124 */
[----:B------:R-:W-:Y:S05]  /*11390*/  @P6 BRA `(.L_x_455) ;  /* 0x00000000000c6947 */ /* 0x000fea0003800000 */
[----:B------:R-:W0:Y:S02]  /*113a0*/  LDG.E.U8 R16, desc[UR36][R14.64+0xa8] ;  /* 0x0000a8240e107981 */ /* 0x000e24000c1e1100 */
[----:B0-----:R-:W-:-:S05]  /*113b0*/  PRMT R3, R16, 0x8880, RZ ;  /* 0x0000888010037816 */ /* 0x001fca00000000ff */
[----:B------:R-:W-:-:S07]  /*113c0*/  IMAD R2, R3, R18, RZ ;  /* 0x0000001203027224 */ /* 0x000fce00078e02ff */
.L_x_455:
[----:B------:R-:W-:Y:S05]  /*113d0*/  BSYNC B1 ;  /* 0x0000000000017941 */ /* 0x000fea0003800000 */
.L_x_454:
[----:B0-----:R-:W-:Y:S01]  /*113e0*/  @!P6 IMAD R3, R108, R17, R2 ;  /* 0x000000116c03e224 */ /* 0x001fe200078e0202 */
[----:B------:R-:W-:Y:S04]  /*113f0*/  BSSY B1, `(.L_x_456) ;  /* 0x0000006000017945 */ /* 0x000fe80003800000 */
[----:B------:R0:W-:Y:S01]  /*11400*/  @!P6 STG.E.U8 desc[UR36][R6.64+0xa8], R3 ;  /* 0x0000a8030600e986 */ /* 0x0001e2000c101124 */
[----:B------:R-:W-:Y:S05]  /*11410*/  @P1 BRA `(.L_x_457) ;  /* 0x00000000000c1947 */ /* 0x000fea0003800000 */
[----:B------:R-:W0:Y:S02]  /*11420*/  LDG.E.U8 R16, desc[UR36][R14.64+0xa9] ;  /* 0x0000a9240e107981 */ /* 0x000e24000c1e1100 */
[----:B0-----:R-:W-:-:S05]  /*11430*/  PRMT R3, R16, 0x8880, RZ ;  /* 0x0000888010037816 */ /* 0x001fca00000000ff */
[----:B------:R-:W-:-:S07]  /*11440*/  IMAD R2, R3, R18, RZ ;  /* 0x0000001203027224 */ /* 0x000fce00078e02ff */
.L_x_457:
[----:B------:R-:W-:Y:S05]  /*11450*/  BSYNC B1 ;  /* 0x0000000000017941 */ /* 0x000fea0003800000 */
.L_x_456:
        /* <DEDUP_REMOVED lines=12> */
.L_x_459:
[----:B------:R-:W-:Y:S05]  /*11520*/  BSYNC B1 ;  /* 0x0000000000017941 */ /* 0x000fea0003800000 */
.L_x_458:
[----:B0-----:R-:W-:Y:S01]  /*11530*/  @!P4 IMAD R3, R110, R17, R2 ;  /* 0x000000116e03c224 */ /* 0x001fe200078e0202 */
[----:B------:R-:W-:Y:S04]  /*11540*/  BSSY B1, `(.L_x_460) ;  /* 0x0000006000017945 */ /* 0x000fe80003800000 */
[----:B------:R0:W-:Y:S01]  /*11550*/  @!P4 STG.E.U8 desc[UR36][R8.64+0xa8], R3 ;  /* 0x0000a8030800c986 */ /* 0x0001e2000c101124 */
[----:B------:R-:W-:Y:S05]  /*11560*/  @P3 BRA `(.L_x_461) ;  /* 0x00000000000c3947 */ /* 0x000fea0003800000 */
[----:B------:R-:W0:Y:S02]  /*11570*/  LDG.E.U8 R16, desc[UR36][R154.64+0xa9] ;  /* 0x0000a9249a107981 */ /* 0x000e24000c1e1100 */
[----:B0-----:R-:W-:-:S05]  /*11580*/  PRMT R3, R16, 0x8880, RZ ;  /* 0x0000888010037816 */ /* 0x001fca00000000ff */
[----:B------:R-:W-:-:S07]  /*11590*/  IMAD R2, R3, R18, RZ ;  /* 0x0000001203027224 */ /* 0x000fce00078e02ff */
.L_x_461:
[----:B------:R-:W-:Y:S05]  /*115a0*/  BSYNC B1 ;  /* 0x0000000000017941 */ /* 0x000fea0003800000 */
.L_x_460:
[----:B------:R-:W-:Y:S01]  /*115b0*/  @!P3 IMAD R111, R111, R17, R2 ;  /* 0x000000116f6fb224 */ /* 0x000fe200078e0202 */
[----:B------:R-:W-:Y:S04]  /*115c0*/  BSSY B1, `(.L_x_462) ;  /* 0x0000006000017945 */ /* 0x000fe80003800000 */
[----:B------:R0:W-:Y:S01]  /*115d0*/  @!P3 STG.E.U8 desc[UR36][R8.64+0xa9], R111 ;  /* 0x0000a96f0800b986 */ /* 0x0001e2000c101124 */
[----:B------:R-:W-:Y:S05]  /*115e0*/  @P5 BRA `(.L_x_463) ;  /* 0x00000000000c5947 */ /* 0x000fea0003800000 */
[----:B------:R-:W0:Y:S02]  /*115f0*/  LDG.E.U8 R16, desc[UR36][R14.64+0xb0] ;  /* 0x0000b0240e107981 */ /* 0x000e24000c1e1100 */
[----:B0-----:R-:W-:-:S05]  /*11600*/  PRMT R3, R16, 0x8880, RZ ;  /* 0x0000888010037816 */ /* 0x001fca00000000ff */
[----:B------:R-:W-:-:S07]  /*11610*/  IMAD R2, R3, R18, RZ ;  /* 0x0000001203027224 */ /* 0x000fce00078e02ff */
.L_x_463:
[----:B------:R-:W-:Y:S05]  /*11620*/  BSYNC B1 ;  /* 0x0000000000017941 */ /* 0x000fea0003800000 */
.L_x_462:
[----:B0-----:R-:W-:Y:S01]  /*11630*/  @!P5 IMAD R3, R112, R17, R2 ;  /* 0x000000117003d224 */ /* 0x001fe200078e0202 */
[----:B------:R-:W-:Y:S04]  /*11640*/  BSSY B1, `(.L_x_464) ;  /* 0x0000006000017945 */ /* 0x000fe80003800000 */
[----:B------:R0:W-:Y:S01]  /*11650*/  @!P5 STG.E.U8 desc[UR36][R6.64+0xb0], R3 ;  /* 0x0000b0030600d986 */ /* 0x0001e2000c101124 */
[----:B------:R-:W-:Y:S05]  /*11660*/  @P6 BRA `(.L_x_465) ;  /* 0x00000000000c6947 */ /* 0x000fea0003800000 */
[----:B------:R-:W0:Y:S02]  /*11670*/  LDG.E.U8 R16, desc[UR36][R14.64+0xb1] ;  /* 0x0000b1240e107981 */ /* 0x000e24000c1e1100 */
[----:B0-----:R-:W-:-:S05]  /*11680*/  PRMT R3, R16, 0x8880, RZ ;  /* 0x0000888010037816 */ /* 0x001fca00000000ff */
[----:B------:R-:W-:-:S07]  /*11690*/  IMAD R2, R3, R18, RZ ;  /* 0x0000001203027224 */ /* 0x000fce00078e02ff */
.L_x_465:
[----:B------:R-:W-:Y:S05]  /*116a0*/  BSYNC B1 ;  /* 0x0000000000017941 */ /* 0x000fea0003800000 */
.L_x_464:
[----:B------:R-:W-:Y:S01]  /*116b0*/  @!P6 IMAD R113, R113, R17, R2 ;  /* 0x000000117171e224 */ /* 0x000fe200078e0202 */
[----:B------:R-:W-:Y:S04]  /*116c0*/  BSSY B1, `(.L_x_466) ;  /* 0x0000006000017945 */ /* 0x000fe80003800000 */
[----:B------:R0:W-:Y:S01]  /*116d0*/  @!P6 STG.E.U8 desc[UR36][R6.64+0xb1], R113 ;  /* 0x0000b1710600e986 */ /* 0x0001e2000c101124 */
[----:B------:R-:W-:Y:S05]  /*116e0*/  @P1 BRA `(.L_x_467) ;  /* 0x00000000000c1947 */ /* 0x000fea0003800000 */
[----:B------:R-:W0:Y:S02]  /*116f0*/  LDG.E.U8 R16, desc[UR36][R154.64+0xb0] ;  /* 0x0000b0249a107981 */ /* 0x000e24000c1e1100 */
[----:B0-----:R-:W-:-:S05]  /*11700*/  PRMT R3, R16, 0x8880, RZ ;  /* 0x0000888010037816 */ /* 0x001fca00000000ff */
[----:B------:R-:W-:-:S07]  /*11710*/  IMAD R2, R3, R18, RZ ;  /* 0x0000001203027224 */ /* 0x000fce00078e02ff */
.L_x_467:
[----:B------:R-:W-:Y:S05]  /*11720*/  BSYNC B1 ;  /* 0x0000000000017941 */ /* 0x000fea0003800000 */
.L_x_466:
        /* <DEDUP_REMOVED lines=12> */
.L_x_469:
[----:B------:R-:W-:Y:S05]  /*117f0*/  BSYNC B1 ;  /* 0x0000000000017941 */ /* 0x000fea0003800000 */
.L_x_468:
[----:B------:R-:W-:Y:S01]  /*11800*/  @!P4 IMAD R115, R115, R17, R2 ;  /* 0x000000117373c224 */ /* 0x000fe200078e0202 */
[----:B------:R-:W-:Y:S04]  /*11810*/  BSSY B1, `(.L_x_470) ;  /* 0x0000006000017945 */ /* 0x000fe80003800000 */
[----:B------:R0:W-:Y:S01]  /*11820*/  @!P4 STG.E.U8 desc[UR36][R8.64+0xb1], R115 ;  /* 0x0000b1730800c986 */ /* 0x0001e2000c101124 */
[----:B------:R-:W-:Y:S05]  /*11830*/  @P3 BRA `(.L_x_471) ;  /* 0x00000000000c3947 */ /* 0x000fea0003800000 */
[----:B------:R-:W0:Y:S02]  /*11840*/  LDG.E.U8 R16, desc[UR36][R14.64+0xb8] ;  /* 0x0000b8240e107981 */ /* 0x000e24000c1e1100 */
[----:B0-----:R-:W-:-:S05]  /*11850*/  PRMT R3, R16, 0x8880, RZ ;  /* 0x0000888010037816 */ /* 0x001fca00000000ff */
[----:B------:R-:W-:-:S07]  /*11860*/  IMAD R2, R3, R18, RZ ;  /* 0x0000001203027224 */ /* 0x000fce00078e02ff */
.L_x_471:
[----:B------:R-:W-:Y:S05]  /*11870*/  BSYNC B1 ;  /* 0x0000000000017941 */ /* 0x000fea0003800000 */
.L_x_470:
[----:B0-----:R-:W-:Y:S01]  /*11880*/  @!P3 IMAD R3, R116, R17, R2 ;  /* 0x000000117403b224 */ /* 0x001fe200078e0202 */
[----:B------:R-:W-:Y:S04]  /*11890*/  BSSY B1, `(.L_x_472) ;  /* 0x0000006000017945 */ /* 0x000fe80003800000 */
[----:B------:R0:W-:Y:S01]  /*118a0*/  @!P3 STG.E.U8 desc[UR36][R6.64+0xb8], R3 ;  /* 0x0000b8030600b986 */ /* 0x0001e2000c101124 */
[----:B------:R-:W-:Y:S05]  /*118b0*/  @P5 BRA `(.L_x_473) ;  /* 0x00000000000c5947 */ /* 0x000fea0003800000 */
[----:B------:R-:W0:Y:S02]  /*118c0*/  LDG.E.U8 R16, desc[UR36][R14.64+0xb9] ;  /* 0x0000b9240e107981 */ /* 0x000e24000c1e1100 */
[----:B0-----:R-:W-:-:S05]  /*118d0*/  PRMT R3, R16, 0x8880, RZ ;  /* 0x0000888010037816 */ /* 0x001fca00000000ff */
[----:B------:R-:W-:-:S07]  /*118e0*/  IMAD R2, R3, R18, RZ ;  /* 0x0000001203027224 */ /* 0x000fce00078e02ff */
.L_x_473:
[----:B------:R-:W-:Y:S05]  /*118f0*/  BSYNC B1 ;  /* 0x0000000000017941 */ /* 0x000fea0003800000 */
.L_x_472:
[----:B------:R-:W-:Y:S01]  /*11900*/  @!P5 IMAD R117, R117, R17, R2 ;  /* 0x000000117575d224 */ /* 0x000fe200078e0202 */
[----:B------:R-:W-:Y:S04]  /*11910*/  BSSY B1, `(.L_x_474) ;  /* 0x0000006000017945 */ /* 0x000fe80003800000 */
[----:B------:R0:W-:Y:S01]  /*11920*/  @!P5 STG.E.U8 desc[UR36][R6.64+0xb9], R117 ;  /* 0x0000b9750600d986 */ /* 0x0001e2000c101124 */
[----:B------:R-:W-:Y:S05]  /*11930*/  @P6 BRA `(.L_x_475) ;  /* 0x00000000000c6947 */ /* 0x000fea0003800000 */
[----:B------:R-:W0:Y:S02]  /*11940*/  LDG.E.U8 R16, desc[UR36][R154.64+0xb8] ;  /* 0x0000b8249a107981 */ /* 0x000e24000c1e1100 */
[----:B0-----:R-:W-:-:S05]  /*11950*/  PRMT R3, R16, 0x8880, RZ ;  /* 0x0000888010037816 */ /* 0x001fca00000000ff */
[----:B------:R-:W-:-:S07]  /*11960*/  IMAD R2, R3, R18, RZ ;  /* 0x0000001203027224 */ /* 0x000fce00078e02ff */
.L_x_475:
[----:B------:R-:W-:Y:S05]  /*11970*/  BSYNC B1 ;  /* 0x0000000000017941 */ /* 0x000fea0003800000 */
.L_x_474:
[----:B0-----:R-:W-:Y:S01]  /*11980*/  @!P6 IMAD R3, R118, R17, R2 ;  /* 0x000000117603e224 */ /* 0x001fe200078e0202 */
[----:B------:R-:W-:Y:S04]  /*11990*/  BSSY B1, `(.L_x_476) ;  /* 0x0000006000017945 */ /* 0x000fe80003800000 */
[----:B------:R0:W-:Y:S01]  /*119a0*/  @!P6 STG.E.U8 desc[UR36][R8.64+0xb8], R3 ;  /* 0x0000b8030800e986 */ /* 0x0001e2000c101124 */
[----:B------:R-:W-:Y:S05]  /*119b0*/  @P1 BRA `(.L_x_477) ;  /* 0x00000000000c1947 */ /* 0x000fea0003800000 */
[----:B------:R-:W0:Y:S02]  /*119c0*/  LDG.E.U8 R16, desc[UR36][R154.64+0xb9] ;  /* 0x0000b9249a107981 */ /* 0x000e24000c1e1100 */
[----:B0-----:R-:W-:-:S05]  /*119d0*/  PRMT R3, R16, 0x8880, RZ ;  /* 0x0000888010037816 */ /* 0x001fca00000000ff */
[----:B------:R-:W-:-:S07]  /*119e0*/  IMAD R2, R3, R18, RZ ;  /* 0x0000001203027224 */ /* 0x000fce00078e02ff */
.L_x_477:
[----:B------:R-:W-:Y:S05]  /*119f0*/  BSYNC B1 ;  /* 0x0000000000017941 */ /* 0x000fea0003800000 */
.L_x_476:
        /* <DEDUP_REMOVED lines=12> */
.L_x_479:
[----:B------:R-:W-:Y:S05]  /*11ac0*/  BSYNC B1 ;  /* 0x0000000000017941 */ /* 0x000fea0003800000 */
.L_x_478:
[----:B0-----:R-:W-:Y:S01]  /*11ad0*/  @!P4 IMAD R3, R120, R17, R2 ;  /* 0x000000117803c224 */ /* 0x001fe200078e0202 */
[----:B------:R-:W-:Y:S04]  /*11ae0*/  BSSY B1, `(.L_x_480) ;  /* 0x0000006000017945 */ /* 0x000fe80003800000 */
[----:B------:R0:W-:Y:S01]  /*11af0*/  @!P4 STG.E.U8 desc[UR36][R6.64+0xc0], R3 ;  /* 0x0000c0030600c986 */ /* 0x0001e2000c101124 */
[----:B------:R-:W-:Y:S05]  /*11b00*/  @P3 BRA `(.L_x_481) ;  /* 0x00000000000c3947 */ /* 0x000fea0003800000 */
[----:B------:R-:W0:Y:S02]  /*11b10*/  LDG.E.U8 R16, desc[UR36][R14.64+0xc1] ;  /* 0x0000c1240e107981 */ /* 0x000e24000c1e1100 */
[----:B0-----:R-:W-:-:S05]  /*11b20*/  PRMT R3, R16, 0x8880, RZ ;  /* 0x0000888010037816 */ /* 0x001fca00000000ff */
[----:B------:R-:W-:-:S07]  /*11b30*/  IMAD R2, R3, R18, RZ ;  /* 0x0000001203027224 */ /* 0x000fce00078e02ff */
.L_x_481:
[----:B------:R-:W-:Y:S05]  /*11b40*/  BSYNC B1 ;  /* 0x0000000000017941 */ /* 0x000fea0003800000 */
.L_x_480:
[----:B------:R-:W-:Y:S01]  /*11b50*/  @!P3 IMAD R121, R121, R17, R2 ;  /* 0x000000117979b224 */ /* 0x000fe200078e0202 */
[----:B------:R-:W-:Y:S04]  /*11b60*/  BSSY B1, `(.L_x_482) ;  /* 0x0000006000017945 */ /* 0x000fe80003800000 */
[----:B------:R0:W-:Y:S01]  /*11b70*/  @!P3 STG.E.U8 desc[UR36][R6.64+0xc1], R121 ;  /* 0x0000c1790600b986 */ /* 0x0001e2000c101124 */
[----:B------:R-:W-:Y:S05]  /*11b80*/  @P5 BRA `(.L_x_483) ;  /* 0x00000000000c5947 */ /* 0x000fea0003800000 */
[----:B------:R-:W0:Y:S02]  /*11b90*/  LDG.E.U8 R16, desc[UR36][R154.64+0xc0] ;  /* 0x0000c0249a107981 */ /* 0x000e24000c1e1100 */
[----:B0-----:R-:W-:-:S05]  /*11ba0*/  PRMT R3, R16, 0x8880, RZ ;  /* 0x0000888010037816 */ /* 0x001fca00000000ff */
[----:B------:R-:W-:-:S07]  /*11bb0*/  IMAD R2, R3, R18, RZ ;  /* 0x0000001203027224 */ /* 0x000fce00078e02ff */
.L_x_483:
[----:B------:R-:W-:Y:S05]  /*11bc0*/  BSYNC B1 ;  /* 0x0000000000017941 */ /* 0x000fea0003800000 */
.L_x_482:
[----:B0-----:R-:W-:Y:S01]  /*11bd0*/  @!P5 IMAD R3, R122, R17, R2 ;  /* 0x000000117a03d224 */ /* 0x001fe200078e0202 */
[----:B------:R-:W-:Y:S04]  /*11be0*/  BSSY B1, `(.L_x_484) ;  /* 0x0000006000017945 */ /* 0x000fe80003800000 */
[----:B------:R0:W-:Y:S01]  /*11bf0*/  @!P5 STG.E.U8 desc[UR36][R8.64+0xc0], R3 ;  /* 0x0000c0030800d986 */ /* 0x0001e2000c101124 */
[----:B------:R-:W-:Y:S05]  /*11c00*/  @P6 BRA `(.L_x_485) ;  /* 0x00000000000c6947 */ /* 0x000fea0003800000 */
[----:B------:R-:W0:Y:S02]  /*11c10*/  LDG.E.U8 R16, desc[UR36][R154.64+0xc1] ;  /* 0x0000c1249a107981 */ /* 0x000e24000c1e1100 */
[----:B0-----:R-:W-:-:S05]  /*11c20*/  PRMT R3, R16, 0x8880, RZ ;  /* 0x0000888010037816 */ /* 0x001fca00000000ff */
[----:B------:R-:W-:-:S07]  /*11c30*/  IMAD R2, R3, R18, RZ ;  /* 0x0000001203027224 */ /* 0x000fce00078e02ff */
.L_x_485:
[----:B------:R-:W-:Y:S05]  /*11c40*/  BSYNC B1 ;  /* 0x0000000000017941 */ /* 0x000fea0003800000 */
.L_x_484:
[----:B------:R-:W-:Y:S01]  /*11c50*/  @!P6 IMAD R123, R123, R17, R2 ;  /* 0x000000117b7be224 */ /* 0x000fe200078e0202 */
[----:B------:R-:W-:Y:S04]  /*11c60*/  BSSY B1, `(.L_x_486) ;  /* 0x0000006000017945 */ /* 0x000fe80003800000 */
[----:B------:R0:W-:Y:S01]  /*11c70*/  @!P6 STG.E.U8 desc[UR36][R8.64+0xc1], R123 ;  /* 0x0000c17b0800e986 */ /* 0x0001e2000c101124 */
[----:B------:R-:W-:Y:S05]  /*11c80*/  @P1 BRA `(.L_x_487) ;  /* 0x00000000000c1947 */ /* 0x000fea0003800000 */
[----:B------:R-:W0:Y:S02]  /*11c90*/  LDG.E.U8 R16, desc[UR36][R14.64+0xc8] ;  /* 0x0000c8240e107981 */ /* 0x000e24000c1e1100 */
[----:B0-----:R-:W-:-:S05]  /*11ca0*/  PRMT R3, R16, 0x8880, RZ ;  /* 0x0000888010037816 */ /* 0x001fca00000000ff */
[----:B------:R-:W-:-:S07]  /*11cb0*/  IMAD R2, R3, R18, RZ ;  /* 0x0000001203027224 */ /* 0x000fce00078e02ff */
.L_x_487:
[----:B------:R-:W-:Y:S05]  /*11cc0*/  BSYNC B1 ;  /* 0x0000000000017941 */ /* 0x000fea0003800000 */
.L_x_486:
        /* <DEDUP_REMOVED lines=12> */
.L_x_489:
[----:B------:R-:W-:Y:S05]  /*11d90*/  BSYNC B1 ;  /* 0x0000000000017941 */ /* 0x000fea0003800000 */
.L_x_488:
[----:B------:R-:W-:Y:S01]  /*11da0*/  @!P4 IMAD R125, R125, R17, R2 ;  /* 0x000000117d7dc224 */ /* 0x000fe200078e0202 */
[----:B------:R-:W-:Y:S04]  /*11db0*/  BSSY B1, `(.L_x_490) ;  /* 0x0000006000017945 */ /* 0x000fe80003800000 */
[----:B------:R0:W-:Y:S01]  /*11dc0*/  @!P4 STG.E.U8 desc[UR36][R6.64+0xc9], R125 ;  /* 0x0000c97d0600c986 */ /* 0x0001e2000c101124 */
[----:B------:R-:W-:Y:S05]  /*11dd0*/  @P3 BRA `(.L_x_491) ;  /* 0x00000000000c3947 */ /* 0x000fea0003800000 */
[----:B------:R-:W0:Y:S02]  /*11de0*/  LDG.E.U8 R16, desc[UR36][R154.64+0xc8] ;  /* 0x0000c8249a107981 */ /* 0x000e24000c1e1100 */
[----:B0-----:R-:W-:-:S05]  /*11df0*/  PRMT R3, R16, 0x8880, RZ ;  /* 0x0000888010037816 */ /* 0x001fca00000000ff */
[----:B------:R-:W-:-:S07]  /*11e00*/  IMAD R2, R3, R18, RZ ;  /* 0x0000001203027224 */ /* 0x000fce00078e02ff */
.L_x_491:
[----:B------:R-:W-:Y:S05]  /*11e10*/  BSYNC B1 ;  /* 0x0000000000017941 */ /* 0x000fea0003800000 */
.L_x_490:
[----:B0-----:R-:W-:Y:S01]  /*11e20*/  @!P3 IMAD R3, R126, R17, R2 ;  /* 0x000000117e03b224 */ /* 0x001fe200078e0202 */
[----:B------:R-:W-:Y:S04]  /*11e30*/  BSSY B1, `(.L_x_492) ;  /* 0x0000006000017945 */ /* 0x000fe80003800000 */
[----:B------:R0:W-:Y:S01]  /*11e40*/  @!P3 STG.E.U8 desc[UR36][R8.64+0xc8], R3 ;  /* 0x0000c8030800b986 */ /* 0x0001e2000c101124 */
[----:B------:R-:W-:Y:S05]  /*11e50*/  @P5 BRA `(.L_x_493) ;  /* 0x00000000000c5947 */ /* 0x000fea0003800000 */
[----:B------:R-:W0:Y:S02]  /*11e60*/  LDG.E.U8 R16, desc[UR36][R154.64+0xc9] ;  /* 0x0000c9249a107981 */ /* 0x000e24000c1e1100 */
[----:B0-----:R-:W-:-:S05]  /*11e70*/  PRMT R3, R16, 0x8880, RZ ;  /* 0x0000888010037816 */ /* 0x001fca00000000ff */
[----:B------:R-:W-:-:S07]  /*11e80*/  IMAD R2, R3, R18, RZ ;  /* 0x0000001203027224 */ /* 0x000fce00078e02ff */
.L_x_493:
[----:B------:R-:W-:Y:S05]  /*11e90*/  BSYNC B1 ;  /* 0x0000000000017941 */ /* 0x000fea0003800000 */
.L_x_492:
[----:B------:R-:W-:Y:S01]  /*11ea0*/  @!P5 IMAD R127, R127, R17, R2 ;  /* 0x000000117f7fd224 */ /* 0x000fe200078e0202 */
[----:B------:R-:W-:Y:S04]  /*11eb0*/  BSSY B1, `(.L_x_494) ;  /* 0x0000006000017945 */ /* 0x000fe80003800000 */
[----:B------:R0:W-:Y:S01]  /*11ec0*/  @!P5 STG.E.U8 desc[UR36][R8.64+0xc9], R127 ;  /* 0x0000c97f0800d986 */ /* 0x0001e2000c101124 */
[----:B------:R-:W-:Y:S05]  /*11ed0*/  @P6 BRA `(.L_x_495) ;  /* 0x00000000000c6947 */ /* 0x000fea0003800000 */
[----:B------:R-:W0:Y:S02]  /*11ee0*/  LDG.E.U8 R16, desc[UR36][R14.64+0xd0] ;  /* 0x0000d0240e107981 */ /* 0x000e24000c1e1100 */
[----:B0-----:R-:W-:-:S05]  /*11ef0*/  PRMT R3, R16, 0x8880, RZ ;  /* 0x0000888010037816 */ /* 0x001fca00000000ff */
[----:B------:R-:W-:-:S07]  /*11f00*/  IMAD R2, R3, R18, RZ ;  /* 0x0000001203027224 */ /* 0x000fce00078e02ff */
.L_x_495:
[----:B------:R-:W-:Y:S05]  /*11f10*/  BSYNC B1 ;  /* 0x0000000000017941 */ /* 0x000fea0003800000 */
.L_x_494:
[----:B0-----:R-:W-:Y:S01]  /*11f20*/  @!P6 IMAD R3, R128, R17, R2 ;  /* 0x000000118003e224 */ /* 0x001fe200078e0202 */
[----:B------:R-:W-:Y:S04]  /*11f30*/  BSSY B1, `(.L_x_496) ;  /* 0x0000006000017945 */ /* 0x000fe80003800000 */
[----:B------:R0:W-:Y:S01]  /*11f40*/  @!P6 STG.E.U8 desc[UR36][R6.64+0xd0], R3 ;  /* 0x0000d0030600e986 */ /* 0x0001e2000c101124 */
[----:B------:R-:W-:Y:S05]  /*11f50*/  @P1 BRA `(.L_x_497) ;  /* 0x00000000000c1947 */ /* 0x000fea0003800000 */
[----:B------:R-:W0:Y:S02]  /*11f60*/  LDG.E.U8 R16, desc[UR36][R14.64+0xd1] ;  /* 0x0000d1240e107981 */ /* 0x000e24000c1e1100 */
[----:B0-----:R-:W-:-:S05]  /*11f70*/  PRMT R3, R16, 0x8880, RZ ;  /* 0x0000888010037816 */ /* 0x001fca00000000ff */
[----:B------:R-:W-:-:S07]  /*11f80*/  IMAD R2, R3, R18, RZ ;  /* 0x0000001203027224 */ /* 0x000fce00078e02ff */
.L_x_497:
[----:B------:R-:W-:Y:S05]  /*11f90*/  BSYNC B1 ;  /* 0x0000000000017941 */ /* 0x000fea0003800000 */
.L_x_496:
        /* <DEDUP_REMOVED lines=12> */
.L_x_499:
[----:B------:R-:W-:Y:S05]  /*12060*/  BSYNC B1 ;  /* 0x0000000000017941 */ /* 0x000fea0003800000 */
.L_x_498:
[----:B0-----:R-:W-:Y:S01]  /*12070*/  @!P4 IMAD R3, R130, R17, R2 ;  /* 0x000000118203c224 */ /* 0x001fe200078e0202 */
[----:B------:R-:W-:Y:S04]  /*12080*/  BSSY B1, `(.L_x_500) ;  /* 0x0000006000017945 */ /* 0x000fe80003800000 */
[----:B------:R0:W-:Y:S01]  /*12090*/  @!P4 STG.E.U8 desc[UR36][R8.64+0xd0], R3 ;  /* 0x0000d0030800c986 */ /* 0x0001e2000c101124 */
[----:B------:R-:W-:Y:S05]  /*120a0*/  @P3 BRA `(.L_x_501) ;  /* 0x00000000000c3947 */ /* 0x000fea0003800000 */
[----:B------:R-:W0:Y:S02]  /*120b0*/  LDG.E.U8 R16, desc[UR36][R154.64+0xd1] ;  /* 0x0000d1249a107981 */ /* 0x000e24000c1e1100 */
[----:B0-----:R-:W-:-:S05]  /*120c0*/  PRMT R3, R16, 0x8880, RZ ;  /* 0x0000888010037816 */ /* 0x001fca00000000ff */
[----:B------:R-:W-:-:S07]  /*120d0*/  IMAD R2, R3, R18, RZ ;  /* 0x0000001203027224 */ /* 0x000fce00078e02ff */
.L_x_501:
[----:B------:R-:W-:Y:S05]  /*120e0*/  BSYNC B1 ;  /* 0x0000000000017941 */ /* 0x000fea0003800000 */
.L_x_500:
[----:B------:R-:W-:Y:S01]  /*120f0*/  @!P3 IMAD R131, R131, R17, R2 ;  /* 0x000000118383b224 */ /* 0x000fe200078e0202 */
[----:B------:R-:W-:Y:S04]  /*12100*/  BSSY B1, `(.L_x_502) ;  /* 0x0000006000017945 */ /* 0x000fe80003800000 */
[----:B------:R0:W-:Y:S01]  /*12110*/  @!P3 STG.E.U8 desc[UR36][R8.64+0xd1], R131 ;  /* 0x0000d1830800b986 */ /* 0x0001e2000c101124 */
[----:B------:R-:W-:Y:S05]  /*12120*/  @P5 BRA `(.L_x_503) ;  /* 0x00000000000c5947 */ /* 0x000fea0003800000 */
[----:B------:R-:W0:Y:S02]  /*12130*/  LDG.E.U8 R16, desc[UR36][R14.64+0xd8] ;  /* 0x0000d8240e107981 */ /* 0x000e24000c1e1100 */
[----:B0-----:R-:W-:-:S05]  /*12140*/  PRMT R3, R16, 0x8880, RZ ;  /* 0x0000888010037816 */ /* 0x001fca00000000ff */
[----:B------:R-:W-:-:S07]  /*12150*/  IMAD R2, R3, R18, RZ ;  /* 0x0000001203027224 */ /* 0x000fce00078e02ff */
.L_x_503:
[----:B------:R-:W-:Y:S05]  /*12160*/  BSYNC B1 ;  /* 0x0000000000017941 */ /* 0x000fea0003800000 */
.L_x_502:
[----:B0-----:R-:W-:Y:S01]  /*12170*/  @!P5 IMAD R3, R132, R17, R2 ;  /* 0x000000118403d224 */ /* 0x001fe200078e0202 */
[----:B------:R-:W-:Y:S04]  /*12180*/  BSSY B1, `(.L_x_504) ;  /* 0x0000006000017945 */ /* 0x000fe80003800000 */
[----:B------:R0:W-:Y:S01]  /*12190*/  @!P5 STG.E.U8 desc[UR36][R6.64+0xd8], R3 ;  /* 0x0000d8030600d986 */ /* 0x0001e2000c101124 */
[----:B------:R-:W-:Y:S05]  /*121a0*/  @P6 BRA `(.L_x_505) ;  /* 0x00000000000c6947 */ /* 0x000fea0003800000 */
[----:B------:R-:W0:Y:S02]  /*121b0*/  LDG.E.U8 R16, desc[UR36][R14.64+0xd9] ;  /* 0x0000d9240e107981 */ /* 0x000e24000c1e1100 */
[----:B0-----:R-:W-:-:S05]  /*121c0*/  PRMT R3, R16, 0x8880, RZ ;  /* 0x0000888010037816 */ /* 0x001fca00000000ff */
[----:B------:R-:W-:-:S07]  /*121d0*/  IMAD R2, R3, R18, RZ ;  /* 0x0000001203027224 */ /* 0x000fce00078e02ff */
.L_x_505:
[----:B------:R-:W-:Y:S05]  /*121e0*/  BSYNC B1 ;  /* 0x0000000000017941 */ /* 0x000fea0003800000 */
.L_x_504:
[----:B------:R-:W-:Y:S01]  /*121f0*/  @!P6 IMAD R133, R133, R17, R2 ;  /* 0x000000118585e224 */ /* 0x000fe200078e0202 */
[----:B------:R-:W-:Y:S04]  /*12200*/  BSSY B1, `(.L_x_506) ;  /* 0x0000006000017945 */ /* 0x000fe80003800000 */
[----:B------:R0:W-:Y:S01]  /*12210*/  @!P6 STG.E.U8 desc[UR36][R6.64+0xd9], R133 ;  /* 0x0000d9850600e986 */ /* 0x0001e2000c101124 */
[----:B------:R-:W-:Y:S05]  /*12220*/  @P1 BRA `(.L_x_507) ;  /* 0x00000000000c1947 */ /* 0x000fea0003800000 */
[----:B------:R-:W0:Y:S02]  /*12230*/  LDG.E.U8 R16, desc[UR36][R154.64+0xd8] ;  /* 0x0000d8249a107981 */ /* 0x000e24000c1e1100 */
[----:B0-----:R-:W-:-:S05]  /*12240*/  PRMT R3, R16, 0x8880, RZ ;  /* 0x0000888010037816 */ /* 0x001fca00000000ff */
[----:B------:R-:W-:-:S07]  /*12250*/  IMAD R2, R3, R18, RZ ;  /* 0x0000001203027224 */ /* 0x000fce00078e02ff */
.L_x_507:
[----:B------:R-:W-:Y:S05]  /*12260*/  BSYNC B1 ;  /* 0x0000000000017941 */ /* 0x000fea0003800000 */
.L_x_506:
        /* <DEDUP_REMOVED lines=12> */
.L_x_509:
[----:B------:R-:W-:Y:S05]  /*12330*/  BSYNC B1 ;  /* 0x0000000000017941 */ /* 0x000fea0003800000 */
.L_x_508:
[----:B------:R-:W-:Y:S01]  /*12340*/  @!P4 IMAD R135, R135, R17, R2 ;  /* 0x000000118787c224 */ /* 0x000fe200078e0202 */
[----:B------:R-:W-:Y:S04]  /*12350*/  BSSY B1, `(.L_x_510) ;  /* 0x0000006000017945 */ /* 0x000fe80003800000 */
[----:B------:R0:W-:Y:S01]  /*12360*/  @!P4 STG.E.U8 desc[UR36][R8.64+0xd9], R135 ;  /* 0x0000d9870800c986 */ /* 0x0001e2000c101124 */
[----:B------:R-:W-:Y:S05]  /*12370*/  @P3 BRA `(.L_x_511) ;  /* 0x00000000000c3947 */ /* 0x000fea0003800000 */
[----:B------:R-:W0:Y:S02]  /*12380*/  LDG.E.U8 R16, desc[UR36][R14.64+0xe0] ;  /* 0x0000e0240e107981 */ /* 0x000e24000c1e1100 */
[----:B0-----:R-:W-:-:S05]  /*12390*/  PRMT R3, R16, 0x8880, RZ ;  /* 0x0000888010037816 */ /* 0x001fca00000000ff */
[----:B------:R-:W-:-:S07]  /*123a0*/  IMAD R2, R3, R18, RZ ;  /* 0x0000001203027224 */ /* 0x000fce00078e02ff */
.L_x_511:
[----:B------:R-:W-:Y:S05]  /*123b0*/  BSYNC B1 ;  /* 0x0000000000017941 */ /* 0x000fea0003800000 */
.L_x_510:
[----:B0-----:R-:W-:Y:S01]  /*123c0*/  @!P3 IMAD R3, R136, R17, R2 ;  /* 0x000000118803b224 */ /* 0x001fe200078e0202 */
[----:B------:R-:W-:Y:S04]  /*123d0*/  BSSY B1, `(.L_x_512) ;  /* 0x0000006000017945 */ /* 0x000fe80003800000 */
[----:B------:R0:W-:Y:S01]  /*123e0*/  @!P3 STG.E.U8 desc[UR36][R6.64+0xe0], R3 ;  /* 0x0000e0030600b986 */ /* 0x0001e2000c101124 */
[----:B------:R-:W-:Y:S05]  /*123f0*/  @P5 BRA `(.L_x_513) ;  /* 0x00000000000c5947 */ /* 0x000fea0003800000 */
[----:B------:R-:W0:Y:S02]  /*12400*/  LDG.E.U8 R16, desc[UR36][R14.64+0xe1] ;  /* 0x0000e1240e107981 */ /* 0x000e24000c1e1100 */
[----:B0-----:R-:W-:-:S05]  /*12410*/  PRMT R3, R16, 0x8880, RZ ;  /* 0x0000888010037816 */ /* 0x001fca00000000ff */
[----:B------:R-:W-:-:S07]  /*12420*/  IMAD R2, R3, R18, RZ ;  /* 0x0000001203027224 */ /* 0x000fce00078e02ff */
.L_x_513:
[----:B------:R-:W-:Y:S05]  /*12430*/  BSYNC B1 ;  /* 0x0000000000017941 */ /* 0x000fea0003800000 */
.L_x_512:
[----:B------:R-:W-:Y:S01]  /*12440*/  @!P5 IMAD R137, R137, R17, R2 ;  /* 0x000000118989d224 */ /* 0x000fe200078e0202 */
[----:B------:R-:W-:Y:S04]  /*12450*/  BSSY B1, `(.L_x_514) ;  /* 0x0000006000017945 */ /* 0x000fe80003800000 */
[----:B------:R0:W-:Y:S01]  /*12460*/  @!P5 STG.E.U8 desc[UR36][R6.64+0xe1], R137 ;  /* 0x0000e1890600d986 */ /* 0x0001e2000c101124 */
[----:B------:R-:W-:Y:S05]  /*12470*/  @P6 BRA `(.L_x_515) ;  /* 0x00000000000c6947 */ /* 0x000fea0003800000 */
[----:B------:R-:W0:Y:S02]  /*12480*/  LDG.E.U8 R16, desc[UR36][R154.64+0xe0] ;  /* 0x0000e0249a107981 */ /* 0x000e24000c1e1100 */
[----:B0-----:R-:W-:-:S05]  /*12490*/  PRMT R3, R16, 0x8880, RZ ;  /* 0x0000888010037816 */ /* 0x001fca00000000ff */
[----:B------:R-:W-:-:S07]  /*124a0*/  IMAD R2, R3, R18, RZ ;  /* 0x0000001203027224 */ /* 0x000fce00078e02ff */
.L_x_515:
[----:B------:R-:W-:Y:S05]  /*124b0*/  BSYNC B1 ;  /* 0x0000000000017941 */ /* 0x000fea0003800000 */
.L_x_514:
[----:B0-----:R-:W-:Y:S01]  /*124c0*/  @!P6 IMAD R3, R138, R17, R2 ;  /* 0x000000118a03e224 */ /* 0x001fe200078e0202 */
[----:B------:R-:W-:Y:S04]  /*124d0*/  BSSY B1, `(.L_x_516) ;  /* 0x0000006000017945 */ /* 0x000fe80003800000 */
[----:B------:R0:W-:Y:S01]  /*124e0*/  @!P6 STG.E.U8 desc[UR36][R8.64+0xe0], R3 ;  /* 0x0000e0030800e986 */ /* 0x0001e2000c101124 */
[----:B------:R-:W-:Y:S05]  /*124f0*/  @P1 BRA `(.L_x_517) ;  /* 0x00000000000c1947 */ /* 0x000fea0003800000 */
[----:B------:R-:W0:Y:S02]  /*12500*/  LDG.E.U8 R16, desc[UR36][R154.64+0xe1] ;  /* 0x0000e1249a107981 */ /* 0x000e24000c1e1100 */
[----:B0-----:R-:W-:-:S05]  /*12510*/  PRMT R3, R16, 0x8880, RZ ;  /* 0x0000888010037816 */ /* 0x001fca00000000ff */
[----:B------:R-:W-:-:S07]  /*12520*/  IMAD R2, R3, R18, RZ ;  /* 0x0000001203027224 */ /* 0x000fce00078e02ff */
.L_x_517:
[----:B------:R-:W-:Y:S05]  /*12530*/  BSYNC B1 ;  /* 0x0000000000017941 */ /* 0x000fea0003800000 */
.L_x_516:
        /* <DEDUP_REMOVED lines=12> */
.L_x_519:
[----:B------:R-:W-:Y:S05]  /*12600*/  BSYNC B1 ;  /* 0x0000000000017941 */ /* 0x000fea0003800000 */
.L_x_518:
[----:B0-----:R-:W-:Y:S01]  /*12610*/  @!P5 IMAD R3, R140, R17, R2 ;  /* 0x000000118c03d224 */ /* 0x001fe200078e0202 */
[----:B------:R-:W-:Y:S04]  /*12620*/  BSSY B1, `(.L_x_520) ;  /* 0x0000006000017945 */ /* 0x000fe80003800000 */
[----:B------:R0:W-:Y:S01]  /*12630*/  @!P5 STG.E.U8 desc[UR36][R6.64+0xe8], R3 ;  /* 0x0000e8030600d986 */ /* 0x0001e2000c101124 */
[----:B------:R-:W-:Y:S05]  /*12640*/  @P3 BRA `(.L_x_521) ;  /* 0x00000000000c3947 */ /* 0x000fea0003800000 */
[----:B------:R-:W0:Y:S02]  /*12650*/  LDG.E.U8 R16, desc[UR36][R14.64+0xe9] ;  /* 0x0000e9240e107981 */ /* 0x000e24000c1e1100 */
[----:B0-----:R-:W-:-:S05]  /*12660*/  PRMT R3, R16, 0x8880, RZ ;  /* 0x0000888010037816 */ /* 0x001fca00000000ff */
[----:B------:R-:W-:-:S07]  /*12670*/  IMAD R2, R3, R18, RZ ;  /* 0x0000001203027224 */ /* 0x000fce00078e02ff */
.L_x_521:
[----:B------:R-:W-:Y:S05]  /*12680*/  BSYNC B1 ;  /* 0x0000000000017941 */ /* 0x000fea0003800000 */
.L_x_520:
[----:B------:R-:W-:Y:S01]  /*12690*/  @!P3 IMAD R141, R141, R17, R2 ;  /* 0x000000118d8db224 */ /* 0x000fe200078e0202 */
[----:B------:R-:W-:Y:S04]  /*126a0*/  BSSY B1, `(.L_x_522) ;  /* 0x0000006000017945 */ /* 0x000fe80003800000 */
[----:B------:R0:W-:Y:S01]  /*126b0*/  @!P3 STG.E.U8 desc[UR36][R6.64+0xe9], R141 ;  /* 0x0000e98d0600b986 */ /* 0x0001e2000c101124 */
[----:B------:R-:W-:Y:S05]  /*126c0*/  @P1 BRA `(.L_x_523) ;  /* 0x00000000000c1947 */ /* 0x000fea0003800000 */
[----:B------:R-:W0:Y:S02]  /*126d0*/  LDG.E.U8 R16, desc[UR36][R154.64+0xe8] ;  /* 0x0000e8249a107981 */ /* 0x000e24000c1e1100 */
[----:B0-----:R-:W-:-:S05]  /*126e0*/  PRMT R3, R16, 0x8880, RZ ;  /* 0x0000888010037816 */ /* 0x001fca00000000ff */
[----:B------:R-:W-:-:S07]  /*126f0*/  IMAD R2, R3, R18, RZ ;  /* 0x0000001203027224 */ /* 0x000fce00078e02ff */
.L_x_523:
[----:B------:R-:W-:Y:S05]  /*12700*/  BSYNC B1 ;  /* 0x0000000000017941 */ /* 0x000fea0003800000 */
.L_x_522:
[----:B0-----:R-:W-:Y:S01]  /*12710*/  @!P1 IMAD R3, R142, R17, R2 ;  /* 0x000000118e039224 */ /* 0x001fe200078e0202 */
[----:B------:R-:W-:Y:S04]  /*12720*/  BSSY B1, `(.L_x_524) ;  /* 0x0000006000017945 */ /* 0x000fe80003800000 */
[----:B------:R0:W-:Y:S01]  /*12730*/  @!P1 STG.E.U8 desc[UR36][R8.64+0xe8], R3 ;  /* 0x0000e80308009986 */ /* 0x0001e2000c101124 */
[----:B------:R-:W-:Y:S05]  /*12740*/  @P6 BRA `(.L_x_525) ;  /* 0x00000000000c6947 */ /* 0x000fea0003800000 */
[----:B------:R-:W0:Y:S02]  /*12750*/  LDG.E.U8 R16, desc[UR36][R154.64+0xe9] ;  /* 0x0000e9249a107981 */ /* 0x000e24000c1e1100 */
[----:B0-----:R-:W-:-:S05]  /*12760*/  PRMT R3, R16, 0x8880, RZ ;  /* 0x0000888010037816 */ /* 0x001fca00000000ff */
[----:B------:R-:W-:-:S07]  /*12770*/  IMAD R2, R3, R18, RZ ;  /* 0x0000001203027224 */ /* 0x000fce00078e02ff */
.L_x_525:
[----:B------:R-:W-:Y:S05]  /*12780*/  BSYNC B1 ;  /* 0x0000000000017941 */ /* 0x000fea0003800000 */
.L_x_524:
[----:B------:R-:W-:Y:S01]  /*12790*/  @!P6 IMAD R143, R143, R17, R2 ;  /* 0x000000118f8fe224 */ /* 0x000fe200078e0202 */
[----:B------:R-:W-:Y:S04]  /*127a0*/  BSSY B1, `(.L_x_526) ;  /* 0x0000006000017945 */ /* 0x000fe80003800000 */
[----:B------:R0:W-:Y:S01]  /*127b0*/  @!P6 STG.E.U8 desc[UR36][R8.64+0xe9], R143 ;  /* 0x0000e98f0800e986 */ /* 0x0001e2000c101124 */
[----:B------:R-:W-:Y:S05]  /*127c0*/  @P4 BRA `(.L_x_527) ;  /* 0x00000000000c4947 */ /* 0x000fea0003800000 */
[----:B------:R-:W0:Y:S02]  /*127d0*/  LDG.E.U8 R16, desc[UR36][R14.64+0xf0] ;  /* 0x0000f0240e107981 */ /* 0x000e24000c1e1100 */
[----:B0-----:R-:W-:-:S05]  /*127e0*/  PRMT R3, R16, 0x8880, RZ ;  /* 0x0000888010037816 */ /* 0x001fca00000000ff */
[----:B------:R-:W-:-:S07]  /*127f0*/  IMAD R2, R3, R18, RZ ;  /* 0x0000001203027224 */ /* 0x000fce00078e02ff */
.L_x_527:
[----:B------:R-:W-:Y:S05]  /*12800*/  BSYNC B1 ;  /* 0x0000000000017941 */ /* 0x000fea0003800000 */
.L_x_526:
[----:B------:R-:W-:Y:S01]  /*12810*/  ISETP.LT.OR P3, PT, R0, 0xf2, !P2 ;  /* 0x000000f20000780c */ /* 0x000fe20005761670 */
[----:B0-----:R-:W-:Y:S01]  /*12820*/  @!P4 IMAD R3, R144, R17, R2 ;  /* 0x000000119003c224 */ /* 0x001fe200078e0202 */
[----:B------:R-:W-:Y:S01]  /*12830*/  BSSY B1, `(.L_x_528) ;  /* 0x000000b000017945 */ /* 0x000fe20003800000 */
[C---:B------:R-:W-:Y:S02]  /*12840*/  ISETP.LT.OR P1, PT, R0.reuse, 0xf1, !P0 ;  /* 0x000000f10000780c */ /* 0x040fe40004721670 */
[C---:B------:R-:W-:Y:S01]  /*12850*/  ISETP.LT.OR P5, PT, R0.reuse, 0xf2, !P0 ;  /* 0x000000f20000780c */ /* 0x040fe200047a1670 */
[----:B------:R0:W-:Y:S01]  /*12860*/  @!P4 STG.E.U8 desc[UR36][R6.64+0xf0], R3 ;  /* 0x0000f0030600c986 */ /* 0x0001e2000c101124 */
[C---:B------:R-:W-:Y:S02]  /*12870*/  ISETP.LT.OR P4, PT, R0.reuse, 0xf9, !P2 ;  /* 0x000000f90000780c */ /* 0x040fe40005781670 */
[C---:B------:R-:W-:Y:S02]  /*12880*/  ISETP.LT.OR P2, PT, R0.reuse, 0xfa, !P2 ;  /* 0x000000fa0000780c */ /* 0x040fe40005741670 */
[----:B------:R-:W-:-:S02]  /*12890*/  ISETP.LT.OR P6, PT, R0, 0xf9, !P0 ;  /* 0x000000f90000780c */ /* 0x000fc400047c1670 */
[----:B------:R-:W-:Y:S11]  /*128a0*/  @P3 BRA `(.L_x_529) ;  /* 0x00000000000c3947 */ /* 0x000ff60003800000 */
[----:B------:R-:W0:Y:S02]  /*128b0*/  LDG.E.U8 R16, desc[UR36][R14.64+0xf1] ;  /* 0x0000f1240e107981 */ /* 0x000e24000c1e1100 */
[----:B0-----:R-:W-:-:S05]  /*128c0*/  PRMT R3, R16, 0x8880, RZ ;  /* 0x0000888010037816 */ /* 0x001fca00000000ff */
[----:B------:R-:W-:-:S07]  /*128d0*/  IMAD R2, R3, R18, RZ ;  /* 0x0000001203027224 */ /* 0x000fce00078e02ff */
.L_x_529:
[----:B------:R-:W-:Y:S05]  /*128e0*/  BSYNC B1 ;  /* 0x0000000000017941 */ /* 0x000fea0003800000 */
.L_x_528:
[----:B------:R-:W-:Y:S01]  /*128f0*/  @!P3 IMAD R145, R145, R17, R2 ;  /* 0x000000119191b224 */ /* 0x000fe200078e0202 */
[----:B------:R-:W-:Y:S04]  /*12900*/  BSSY B1, `(.L_x_530) ;  /* 0x0000006000017945 */ /* 0x000fe80003800000 */
[----:B------:R0:W-:Y:S01]  /*12910*/  @!P3 STG.E.U8 desc[UR36][R6.64+0xf1], R145 ;  /* 0x0000f1910600b986 */ /* 0x0001e2000c101124 */
[----:B------:R-:W-:Y:S05]  /*12920*/  @P1 BRA `(.L_x_531) ;  /* 0x00000000000c1947 */ /* 0x000fea0003800000 */
[----:B------:R-:W0:Y:S02]  /*12930*/  LDG.E.U8 R16, desc[UR36][R154.64+0xf0] ;  /* 0x0000f0249a107981 */ /* 0x000e24000c1e1100 */
[----:B0-----:R-:W-:-:S05]  /*12940*/  PRMT R3, R16, 0x8880, RZ ;  /* 0x0000888010037816 */ /* 0x001fca00000000ff */
[----:B------:R-:W-:-:S07]  /*12950*/  IMAD R2, R3, R18, RZ ;  /* 0x0000001203027224 */ /* 0x000fce00078e02ff */
.L_x_531:
[----:B------:R-:W-:Y:S05]  /*12960*/  BSYNC B1 ;  /* 0x0000000000017941 */ /* 0x000fea0003800000 */
.L_x_530:
[----:B0-----:R-:W-:Y:S01]  /*12970*/  @!P1 IMAD R3, R146, R17, R2 ;  /* 0x0000001192039224 */ /* 0x001fe200078e0202 */
[----:B------:R-:W-:Y:S04]  /*12980*/  BSSY B1, `(.L_x_532) ;  /* 0x0000006000017945 */ /* 0x000fe80003800000 */
[----:B------:R0:W-:Y:S01]  /*12990*/  @!P1 STG.E.U8 desc[UR36][R8.64+0xf0], R3 ;  /* 0x0000f00308009986 */ /* 0x0001e2000c101124 */
[----:B------:R-:W-:Y:S05]  /*129a0*/  @P5 BRA `(.L_x_533) ;  /* 0x00000000000c5947 */ /* 0x000fea0003800000 */
[----:B------:R-:W0:Y:S02]  /*129b0*/  LDG.E.U8 R16, desc[UR36][R154.64+0xf1] ;  /* 0x0000f1249a107981 */ /* 0x000e24000c1e1100 */
[----:B0-----:R-:W-:-:S05]  /*129c0*/  PRMT R3, R16, 0x8880, RZ ;  /* 0x0000888010037816 */ /* 0x001fca00000000ff */
[----:B------:R-:W-:-:S07]  /*129d0*/  IMAD R2, R3, R18, RZ ;  /* 0x0000001203027224 */ /* 0x000fce00078e02ff */
.L_x_533:
[----:B------:R-:W-:Y:S05]  /*129e0*/  BSYNC B1 ;  /* 0x0000000000017941 */ /* 0x000fea0003800000 */
.L_x_532:
[----:B------:R-:W-:Y:S01]  /*129f0*/  @!P5 IMAD R147, R147, R17, R2 ;  /* 0x000000119393d224 */ /* 0x000fe200078e0202 */
[----:B------:R-:W-:Y:S04]  /*12a00*/  BSSY B1, `(.L_x_534) ;  /* 0x0000006000017945 */ /* 0x000fe80003800000 */
[----:B------:R0:W-:Y:S01]  /*12a10*/  @!P5 STG.E.U8 desc[UR36][R8.64+0xf1], R147 ;  /* 0x0000f1930800d986 */ /* 0x0001e2000c101124 */
[----:B------:R-:W-:Y:S05]  /*12a20*/  @P4 BRA `(.L_x_535) ;  /* 0x00000000000c4947 */ /* 0x000fea0003800000 */
[----:B------:R-:W0:Y:S02]  /*12a30*/  LDG.E.U8 R16, desc[UR36][R14.64+0xf8] ;  /* 0x0000f8240e107981 */ /* 0x000e24000c1e1100 */
[----:B0-----:R-:W-:-:S05]  /*12a40*/  PRMT R3, R16, 0x8880, RZ ;  /* 0x0000888010037816 */ /* 0x001fca00000000ff */
[----:B------:R-:W-:-:S07]  /*12a50*/  IMAD R2, R3, R18, RZ ;  /* 0x0000001203027224 */ /* 0x000fce00078e02ff */
.L_x_535:
[----:B------:R-:W-:Y:S05]  /*12a60*/  BSYNC B1 ;  /* 0x0000000000017941 */ /* 0x000fea0003800000 */
.L_x_534:
[----:B0-----:R-:W-:Y:S01]  /*12a70*/  @!P4 IMAD R3, R148, R17, R2 ;  /* 0x000000119403c224 */ /* 0x001fe200078e0202 */
[----:B------:R-:W-:Y:S04]  /*12a80*/  BSSY B1, `(.L_x_536) ;  /* 0x0000006000017945 */ /* 0x000fe80003800000 */
[----:B------:R0:W-:Y:S01]  /*12a90*/  @!P4 STG.E.U8 desc[UR36][R6.64+0xf8], R3 ;  /* 0x0000f8030600c986 */ /* 0x0001e2000c101124 */
[----:B------:R-:W-:Y:S05]  /*12aa0*/  @P2 BRA `(.L_x_537) ;  /* 0x00000000000c2947 */ /* 0x000fea0003800000 */
[----:B------:R-:W0:Y:S02]  /*12ab0*/  LDG.E.U8 R16, desc[UR36][R14.64+0xf9] ;  /* 0x0000f9240e107981 */ /* 0x000e24000c1e1100 */
[----:B0-----:R-:W-:-:S05]  /*12ac0*/  PRMT R3, R16, 0x8880, RZ ;  /* 0x0000888010037816 */ /* 0x001fca00000000ff */
[----:B------:R-:W-:-:S07]  /*12ad0*/  IMAD R2, R3, R18, RZ ;  /* 0x0000001203027224 */ /* 0x000fce00078e02ff */
.L_x_537:
[----:B------:R-:W-:Y:S05]  /*12ae0*/  BSYNC B1 ;  /* 0x0000000000017941 */ /* 0x000fea0003800000 */
.L_x_536:
[----:B------:R-:W-:Y:S01]  /*12af0*/  @!P2 IMAD R149, R149, R17, R2 ;  /* 0x000000119595a224 */ /* 0x000fe200078e0202 */
[----:B------:R-:W-:Y:S04]  /*12b00*/  BSSY B1, `(.L_x_538) ;  /* 0x0000006000017945 */ /* 0x000fe80003800000 */
[----:B------:R0:W-:Y:S01]  /*12b10*/  @!P2 STG.E.U8 desc[UR36][R6.64+0xf9], R149 ;  /* 0x0000f9950600a986 */ /* 0x0001e2000c101124 */
[----:B------:R-:W-:Y:S05]  /*12b20*/  @P6 BRA `(.L_x_539) ;  /* 0x00000000000c6947 */ /* 0x000fea0003800000 */
[----:B------:R-:W0:Y:S02]  /*12b30*/  LDG.E.U8 R16, desc[UR36][R154.64+0xf8] ;  /* 0x0000f8249a107981 */ /* 0x000e24000c1e1100 */
[----:B0-----:R-:W-:-:S05]  /*12b40*/  PRMT R3, R16, 0x8880, RZ ;  /* 0x0000888010037816 */ /* 0x001fca00000000ff */
[----:B------:R-:W-:-:S07]  /*12b50*/  IMAD R2, R3, R18, RZ ;  /* 0x0000001203027224 */ /* 0x000fce00078e02ff */
.L_x_539:
[----:B------:R-:W-:Y:S05]  /*12b60*/  BSYNC B1 ;  /* 0x0000000000017941 */ /* 0x000fea0003800000 */
.L_x_538:
[----:B0-----:R-:W-:Y:S01]  /*12b70*/  @!P6 IMAD R3, R150, R17, R2 ;  /* 0x000000119603e224 */ /* 0x001fe200078e0202 */
[----:B------:R-:W-:Y:S01]  /*12b80*/  ISETP.LT.OR P0, PT, R0, 0xfa, !P0 ;  /* 0x000000fa0000780c */ /* 0x000fe20004701670 */
[----:B------:R-:W-:Y:S03]  /*12b90*/  BSSY B1, `(.L_x_540) ;  /* 0x0000006000017945 */ /* 0x000fe60003800000 */
[----:B------:R0:W-:Y:S09]  /*12ba0*/  @!P6 STG.E.U8 desc[UR36][R8.64+0xf8], R3 ;  /* 0x0000f8030800e986 */ /* 0x0001f2000c101124 */
[----:B------:R-:W-:Y:S05]  /*12bb0*/  @P0 BRA `(.L_x_541) ;  /* 0x00000000000c0947 */ /* 0x000fea0003800000 */
[----:B------:R-:W0:Y:S02]  /*12bc0*/  LDG.E.U8 R16, desc[UR36][R154.64+0xf9] ;  /* 0x0000f9249a107981 */ /* 0x000e24000c1e1100 */
[----:B0-----:R-:W-:-:S05]  /*12bd0*/  PRMT R3, R16, 0x8880, RZ ;  /* 0x0000888010037816 */ /* 0x001fca00000000ff */
[----:B------:R-:W-:-:S07]  /*12be0*/  IMAD R2, R3, R18, RZ ;  /* 0x0000001203027224 */ /* 0x000fce00078e02ff */
.L_x_541:
[----:B------:R-:W-:Y:S05]  /*12bf0*/  BSYNC B1 ;  /* 0x0000000000017941 */ /* 0x000fea0003800000 */
.L_x_540:
[----:B------:R-:W-:Y:S01]  /*12c00*/  IMAD R151, R151, R17, R2 ;  /* 0x0000001197977224 */ /* 0x000fe200078e0202 */
[----:B------:R-:W-:Y:S06]  /*12c10*/  @P0 BRA `(.L_x_542) ;  /* 0x0000003800180947 */ /* 0x000fec0003800000 */
[----:B------:R0:W-:Y:S01]  /*12c20*/  STG.E.U8 desc[UR36][R8.64+0xf9], R151 ;  /* 0x0000f99708007986 */ /* 0x0001e2000c101124 */
[----:B------:R-:W-:Y:S05]  /*12c30*/  BRA `(.L_x_542) ;  /* 0x0000003800107947 */ /* 0x000fea0003800000 */
.L_x_29:
[----:B------:R-:W2:Y:S04]  /*12c40*/  LDL.LU R2, [R1] ;  /* 0x0000000001027983 */ /* 0x000ea80000300800 */
[----:B------:R-:W3:Y:S04]  /*12c50*/  LDL.LU R3, [R1+0xc] ;  /* 0x00000c0001037983 */ /* 0x000ee80000300800 */
[----:B------:R-:W4:Y:S04]  /*12c60*/  LDL.LU R12, [R1+0x14] ;  /* 0x00001400010c7983 */ /* 0x000f280000300800 */
[----:B------:R-:W5:Y:S04]  /*12c70*/  LDL.LU R13, [R1+0x8c] ;  /* 0x00008c00010d7983 */ /* 0x000f680000300800 */
        /* <DEDUP_REMOVED lines=63> */
[----:B------:R-:W5:Y:S01]  /*13070*/  LDL.LU R176, [R1+0x194] ;  /* 0x0001940001b07983 */ /* 0x000f620000300800 */
[----:B------:R-:W-:-:S03]  /*13080*/  ISETP.GE.AND P0, PT, R19, 0x1, PT ;  /* 0x000000011300780c */ /* 0x000fc60003f06270 */
[----:B------:R-:W5:Y:S04]  /*13090*/  LDL.LU R175, [R1+0x198] ;  /* 0x0001980001af7983 */ /* 0x000f680000300800 */
[----:B------:R-:W5:Y:S04]  /*130a0*/  LDL.LU R174, [R1+0x19c] ;  /* 0x00019c0001ae7983 */ /* 0x000f680000300800 */
[----:B------:R-:W5:Y:S04]  /*130b0*/  LDL.LU R173, [R1+0x1a0] ;  /* 0x0001a00001ad7983 */ /* 0x000f680000300800 */
[----:B------:R-:W5:Y:S01]  /*130c0*/  LDL.LU R172, [R1+0x1a4] ;  /* 0x0001a40001ac7983 */ /* 0x000f620000300800 */
[----:B------:R-:W-:-:S03]  /*130d0*/  ISETP.LT.OR P1, PT, R0, 0x1, !P0 ;  /* 0x000000010000780c */ /* 0x000fc60004721670 */
        /* <DEDUP_REMOVED lines=13> */
[----:B--2---:R-:W-:-:S03]  /*131b0*/  @!P1 IMAD R2, R2, R17, RZ ;  /* 0x0000001102029224 */ /* 0x004fc600078e02ff */
        /* <DEDUP_REMOVED lines=9> */
[----:B------:R0:W-:Y:S04]  /*13250*/  @!P1 STG.E.U8 desc[UR36][R4.64], R2 ;  /* 0x0000000204009986 */ /* 0x0001e8000c101124 */
[----:B0-----:R-:W3:Y:S01]  /*13260*/  LDL.LU R2, [R1+0x4] ;  /* 0x0000040001027983 */ /* 0x001ee20000300800 */
[----:B------:R-:W-:-:S02]  /*13270*/  ISETP.LT.OR P1, PT, R0, 0x2, !P0 ;  /* 0x000000020000780c */ /* 0x000fc40004721670 */
[----:B------:R-:W-:-:S11]  /*13280*/  ISETP.GE.AND P2, PT, R19, 0x9, PT ;  /* 0x000000091300780c */ /* 0x000fd60003f46270 */
[----:B---3--:R-:W-:-:S05]  /*13290*/  @!P1 IMAD R2, R2, R17, RZ ;  /* 0x0000001102029224 */ /* 0x008fca00078e02ff */
[----:B------:R0:W-:Y:S04]  /*132a0*/  @!P1 STG.E.U8 desc[UR36][R4.64+0x1], R2 ;  /* 0x0000010204009986 */ /* 0x0001e8000c101124 */
[----:B0-----:R-:W3:Y:S01]  /*132b0*/  LDL.LU R2, [R1+0x8] ;  /* 0x0000080001027983 */ /* 0x001ee20000300800 */
[C---:B------:R-:W-:Y:S02]  /*132c0*/  ISETP.LT.OR P1, PT, R0.reuse, 0x1, !P2 ;  /* 0x000000010000780c */ /* 0x040fe40005721670 */
[C---:B------:R-:W-:Y:S02]  /*132d0*/  ISETP.LT.OR P3, PT, R0.reuse, 0x2, !P2 ;  /* 0x000000020000780c */ /* 0x040fe40005761670 */
[----:B------:R-:W-:-:S09]  /*132e0*/  ISETP.LT.OR P4, PT, R0, 0x9, !P0 ;  /* 0x000000090000780c */ /* 0x000fd20004781670 */
[----:B---3--:R-:W-:-:S05]  /*132f0*/  @!P1 IMAD R2, R2, R17, RZ ;  /* 0x0000001102029224 */ /* 0x008fca00078e02ff */
[----:B------:R0:W-:Y:S04]  /*13300*/  @!P1 STG.E.U8 desc[UR36][R10.64], R2 ;  /* 0x000000020a009986 */ /* 0x0001e8000c101124 */
[----:B0-----:R-:W3:Y:S01]  /*13310*/  LDL.LU R2, [R1+0x10] ;  /* 0x0000100001027983 */ /* 0x001ee20000300800 */
[----:B------:R-:W-:Y:S01]  /*13320*/  @!P3 IMAD R3, R3, R17, RZ ;  /* 0x000000110303b224 */ /* 0x000fe200078e02ff */
[C---:B------:R-:W-:Y:S02]  /*13330*/  ISETP.LT.OR P1, PT, R0.reuse, 0xa, !P0 ;  /* 0x0000000a0000780c */ /* 0x040fe40004721670 */
[C---:B------:R-:W-:Y:S02]  /*13340*/  ISETP.LT.OR P5, PT, R0.reuse, 0x9, !P2 ;  /* 0x000000090000780c */ /* 0x040fe400057a1670 */
[----:B------:R0:W-:Y:S01]  /*13350*/  @!P3 STG.E.U8 desc[UR36][R10.64+0x1], R3 ;  /* 0x000001030a00b986 */ /* 0x0001e2000c101124 */
[----:B------:R-:W-:-:S03]  /*13360*/  ISETP.LT.OR P6, PT, R0, 0xa, !P2 ;  /* 0x0000000a0000780c */ /* 0x000fc600057c1670 */
[----:B0-----:R-:W5:Y:S01]  /*13370*/  LDL.LU R3, [R1+0x18] ;  /* 0x0000180001037983 */ /* 0x001f620000300800 */
[----:B---3--:R-:W-:-:S05]  /*13380*/  @!P4 IMAD R2, R2, R17, RZ ;  /* 0x000000110202c224 */ /* 0x008fca00078e02ff */
[----:B------:R0:W-:Y:S04]  /*13390*/  @!P4 STG.E.U8 desc[UR36][R4.64+0x8], R2 ;  /* 0x000008020400c986 */ /* 0x0001e8000c101124 */
[----:B0-----:R-:W3:Y:S01]  /*133a0*/  LDL.LU R2, [R1+0x1c] ;  /* 0x00001c0001027983 */ /* 0x001ee20000300800 */
[-C--:B----4-:R-:W-:Y:S02]  /*133b0*/  @!P1 IMAD R12, R12, R17.reuse, RZ ;  /* 0x000000110c0c9224 */ /* 0x090fe400078e02ff */
[----:B-----5:R-:W-:-:S03]  /*133c0*/  @!P5 IMAD R3, R3, R17, RZ ;  /* 0x000000110303d224 */ /* 0x020fc600078e02ff */
[----:B------:R0:W-:Y:S04]  /*133d0*/  @!P1 STG.E.U8 desc[UR36][R4.64+0x9], R12 ;  /* 0x0000090c04009986 */ /* 0x0001e8000c101124 */
[----:B------:R1:W-:Y:S04]  /*133e0*/  @!P5 STG.E.U8 desc[UR36][R10.64+0x8], R3 ;  /* 0x000008030a00d986 */ /* 0x0003e8000c101124 */
[----:B0-----:R-:W4:Y:S04]  /*133f0*/  LDL.LU R12, [R1+0x28] ;  /* 0x00002800010c7983 */ /* 0x001f280000300800 */
[----:B-1----:R-:W5:Y:S01]  /*13400*/  LDL.LU R3, [R1+0x20] ;  /* 0x0000200001037983 */ /* 0x002f620000300800 */
[----:B---3--:R-:W-:-:S05]  /*13410*/  @!P6 IMAD R2, R2, R17, RZ ;  /* 0x000000110202e224 */ /* 0x008fca00078e02ff */
[----:B------:R0:W-:Y:S04]  /*13420*/  @!P6 STG.E.U8 desc[UR36][R10.64+0x9], R2 ;  /* 0x000009020a00e986 */ /* 0x0001e8000c101124 */
[----:B0-----:R-:W3:Y:S01]  /*13430*/  LDL.LU R2, [R1+0x24] ;  /* 0x0000240001027983 */ /* 0x001ee20000300800 */
[C---:B------:R-:W-:Y:S02]  /*13440*/  ISETP.LT.OR P3, PT, R0.reuse, 0x11, !P0 ;  /* 0x000000110000780c */ /* 0x040fe40004761670 */
[----:B------:R-:W-:-:S11]  /*13450*/  ISETP.LT.OR P4, PT, R0, 0x12, !P0 ;  /* 0x000000120000780c */ /* 0x000fd60004781670 */
[----:B-----5:R-:W-:-:S05]  /*13460*/  @!P3 IMAD R3, R3, R17, RZ ;  /* 0x000000110303b224 */ /* 0x020fca00078e02ff */
[----:B------:R0:W-:Y:S04]  /*13470*/  @!P3 STG.E.U8 desc[UR36][R4.64+0x10], R3 ;  /* 0x000010030400b986 */ /* 0x0001e8000c101124 */
[----:B0-----:R-:W5:Y:S01]  /*13480*/  LDL.LU R3, [R1+0x2c] ;  /* 0x00002c0001037983 */ /* 0x001f620000300800 */
[----:B---3--:R-:W-:-:S05]  /*13490*/  @!P4 IMAD R2, R2, R17, RZ ;  /* 0x000000110202c224 */ /* 0x008fca00078e02ff */
[----:B------:R0:W-:Y:S04]  /*134a0*/  @!P4 STG.E.U8 desc[UR36][R4.64+0x11], R2 ;  /* 0x000011020400c986 */ /* 0x0001e8000c101124 */
[----:B0-----:R-:W3:Y:S01]  /*134b0*/  LDL.LU R2, [R1+0x30] ;  /* 0x0000300001027983 */ /* 0x001ee20000300800 */
[C---:B------:R-:W-:Y:S02]  /*134c0*/  ISETP.LT.OR P1, PT, R0.reuse, 0x11, !P2 ;  /* 0x000000110000780c */ /* 0x040fe40005721670 */
[C---:B------:R-:W-:Y:S02]  /*134d0*/  ISETP.LT.OR P5, PT, R0.reuse, 0x12, !P2 ;  /* 0x000000120000780c */ /* 0x040fe400057a1670 */
[----:B------:R-:W-:-:S09]  /*134e0*/  ISETP.LT.OR P6, PT, R0, 0x19, !P0 ;  /* 0x000000190000780c */ /* 0x000fd200047c1670 */
        /* <DEDUP_REMOVED lines=38> */
[----:B------:R-:W-:-:S13]  /*13750*/  ISETP.LT.OR P6, PT, R0, 0x2a, !P0 ;  /* 0x0000002a0000780c */ /* 0x000fda00047c1670 */
[----:B-----5:R-:W-:-:S05]  /*13760*/  @!P6 IMAD R3, R3, R17, RZ ;  /* 0x000000110303e224 */ /* 0x020fca00078e02ff */
[----:B------:R-:W-:Y:S01]  /*13770*/  @!P6 STG.E.U8 desc[UR36][R4.64+0x29], R3 ;  /* 0x000029030400e986 */ /* 0x000fe2000c101124 */
[----:B---3--:R-:W-:-:S05]  /*13780*/  @!P5 IMAD R2, R2, R17, RZ ;  /* 0x000000110202d224 */ /* 0x008fca00078e02ff */
[----:B------:R0:W-:Y:S04]  /*13790*/  @!P5 STG.E.U8 desc[UR36][R4.64+0x28], R2 ;  /* 0x000028020400d986 */ /* 0x0001e8000c101124 */
[----:B0-----:R-:W3:Y:S04]  /*137a0*/  LDL.LU R2, [R1+0x58] ;  /* 0x0000580001027983 */ /* 0x001ee80000300800 */
[----:B------:R-:W5:Y:S01]  /*137b0*/  LDL.LU R3, [R1+0x5c] ;  /* 0x00005c0001037983 */ /* 0x000f620000300800 */
[C---:B------:R-:W-:Y:S02]  /*137c0*/  ISETP.LT.OR P1, PT, R0.reuse, 0x29, !P2 ;  /* 0x000000290000780c */ /* 0x040fe40005721670 */
[----:B------:R-:W-:-:S11]  /*137d0*/  ISETP.LT.OR P3, PT, R0, 0x2a, !P2 ;  /* 0x0000002a0000780c */ /* 0x000fd60005761670 */
[----:B---3--:R-:W-:-:S05]  /*137e0*/  @!P1 IMAD R2, R2, R17, RZ ;  /* 0x0000001102029224 */ /* 0x008fca00078e02ff */
[----:B------:R0:W-:Y:S04]  /*137f0*/  @!P1 STG.E.U8 desc[UR36][R10.64+0x28], R2 ;  /* 0x000028020a009986 */ /* 0x0001e8000c101124 */
[----:B0-----:R-:W3:Y:S01]  /*13800*/  LDL.LU R2, [R1+0x60] ;  /* 0x0000600001027983 */ /* 0x001ee20000300800 */
[----:B-----5:R-:W-:-:S05]  /*13810*/  @!P3 IMAD R3, R3, R17, RZ ;  /* 0x000000110303b224 */ /* 0x020fca00078e02ff */
[----:B------:R0:W-:Y:S04]  /*13820*/  @!P3 STG.E.U8 desc[UR36][R10.64+0x29], R3 ;  /* 0x000029030a00b986 */ /* 0x0001e8000c101124 */
[----:B0-----:R-:W5:Y:S01]  /*13830*/  LDL.LU R3, [R1+0x68] ;  /* 0x0000680001037983 */ /* 0x001f620000300800 */
[C---:B------:R-:W-:Y:S02]  /*13840*/  ISETP.LT.OR P4, PT, R0.reuse, 0x31, !P0 ;  /* 0x000000310000780c */ /* 0x040fe40004781670 */
[C---:B------:R-:W-:Y:S02]  /*13850*/  ISETP.LT.OR P5, PT, R0.reuse, 0x32, !P0 ;  /* 0x000000320000780c */ /* 0x040fe400047a1670 */
[----:B------:R-:W-:-:S11]  /*13860*/  ISETP.LT.OR P6, PT, R0, 0x31, !P2 ;  /* 0x000000310000780c */ /* 0x000fd600057c1670 */
[----:B----4-:R-:W-:-:S05]  /*13870*/  @!P5 IMAD R12, R12, R17, RZ ;  /* 0x000000110c0cd224 */ /* 0x010fca00078e02ff */
[----:B------:R-:W-:Y:S01]  /*13880*/  @!P5 STG.E.U8 desc[UR36][R4.64+0x31], R12 ;  /* 0x0000310c0400d986 */ /* 0x000fe2000c101124 */
[----:B---3--:R-:W-:-:S05]  /*13890*/  @!P4 IMAD R2, R2, R17, RZ ;  /* 0x000000110202c224 */ /* 0x008fca00078e02ff */
[----:B------:R0:W-:Y:S04]  /*138a0*/  @!P4 STG.E.U8 desc[UR36][R4.64+0x30], R2 ;  /* 0x000030020400c986 */ /* 0x0001e8000c101124 */
[----:B0-----:R-:W3:Y:S01]  /*138b0*/  LDL.LU R2, [R1+0x6c] ;  /* 0x00006c0001027983 */ /* 0x001ee20000300800 */
[----:B-----5:R-:W-:-:S03]  /*138c0*/  @!P6 IMAD R3, R3, R17, RZ ;  /* 0x000000110303e224 */ /* 0x020fc600078e02ff */
[----:B------:R-:W4:Y:S04]  /*138d0*/  LDL.LU R12, [R1+0x78] ;  /* 0x00007800010c7983 */ /* 0x000f280000300800 */
[----:B------:R0:W-:Y:S04]  /*138e0*/  @!P6 STG.E.U8 desc[UR36][R10.64+0x30], R3 ;  /* 0x000030030a00e986 */ /* 0x0001e8000c101124 */
[----:B0-----:R-:W5:Y:S01]  /*138f0*/  LDL.LU R3, [R1+0x70] ;  /* 0x0000700001037983 */ /* 0x001f620000300800 */
        /* <DEDUP_REMOVED lines=11> */
[-C--:B----4-:R-:W-:Y:S02]  /*139b0*/  @!P5 IMAD R12, R12, R17.reuse, RZ ;  /* 0x000000110c0cd224 */ /* 0x090fe400078e02ff */
[----:B---3--:R-:W-:-:S05]  /*139c0*/  @!P4 IMAD R2, R2, R17, RZ ;  /* 0x000000110202c224 */ /* 0x008fca00078e02ff */
[----:B------:R0:W-:Y:S04]  /*139d0*/  @!P4 STG.E.U8 desc[UR36][R4.64+0x39], R2 ;  /* 0x000039020400c986 */ /* 0x0001e8000c101124 */
[----:B0-----:R-:W3:Y:S01]  /*139e0*/  LDL.LU R2, [R1+0x80] ;  /* 0x0000800001027983 */ /* 0x001ee20000300800 */
[----:B-----5:R-:W-:-:S03]  /*139f0*/  @!P6 IMAD R3, R3, R17, RZ ;  /* 0x000000110303e224 */ /* 0x020fc600078e02ff */
[----:B------:R0:W-:Y:S04]  /*13a00*/  @!P5 STG.E.U8 desc[UR36][R10.64+0x38], R12 ;  /* 0x0000380c0a00d986 */ /* 0x0001e8000c101124 */
[----:B------:R1:W-:Y:S04]  /*13a10*/  @!P6 STG.E.U8 desc[UR36][R10.64+0x39], R3 ;  /* 0x000039030a00e986 */ /* 0x0003e8000c101124 */
[----:B0-----:R-:W4:Y:S04]  /*13a20*/  LDL.LU R12, [R1+0xa0] ;  /* 0x0000a000010c7983 */ /* 0x001f280000300800 */
[----:B-1----:R-:W5:Y:S01]  /*13a30*/  LDL.LU R3, [R1+0x84] ;  /* 0x0000840001037983 */ /* 0x002f620000300800 */
[----:B------:R-:W-:-:S02]  /*13a40*/  ISETP.LT.OR P1, PT, R0, 0x41, !P0 ;  /* 0x000000410000780c */ /* 0x000fc40004721670 */
        /* <DEDUP_REMOVED lines=9> */
[C---:B------:R-:W-:Y:S02]  /*13ae0*/  ISETP.LT.OR P6, PT, R0.reuse, 0x49, !P0 ;  /* 0x000000490000780c */ /* 0x040fe400047c1670 */
[----:B------:R-:W-:-:S02]  /*13af0*/  ISETP.LT.OR P1, PT, R0, 0x4a, !P0 ;  /* 0x0000004a0000780c */ /* 0x000fc40004721670 */
[----:B------:R-:W-:-:S07]  /*13b00*/  ISETP.LT.OR P3, PT, R0, 0x49, !P2 ;  /* 0x000000490000780c */ /* 0x000fce0005761670 */
[-C--:B------:R-:W-:Y:S02]  /*13b10*/  @!P5 IMAD R13, R13, R17.reuse, RZ ;  /* 0x000000110d0dd224 */ /* 0x080fe400078e02ff */
[-C--:B------:R-:W-:Y:S02]  /*13b20*/  @!P6 IMAD R15, R15, R17.reuse, RZ ;  /* 0x000000110f0fe224 */ /* 0x080fe400078e02ff */
[----:B------:R-:W-:Y:S01]  /*13b30*/  @!P1 IMAD R21, R21, R17, RZ ;  /* 0x0000001115159224 */ /* 0x000fe200078e02ff */
[----:B------:R4:W-:Y:S01]  /*13b40*/  @!P5 STG.E.U8 desc[UR36][R10.64+0x41], R13 ;  /* 0x0000410d0a00d986 */ /* 0x0009e2000c101124 */
[----:B------:R-:W-:-:S13]  /*13b50*/  ISETP.LT.OR P5, PT, R0, 0x51, !P0 ;  /* 0x000000510000780c */ /* 0x000fda00047a1670 */
[-C--:B----4-:R-:W-:Y:S02]  /*13b60*/  @!P5 IMAD R13, R12, R17.reuse, RZ ;  /* 0x000000110c0dd224 */ /* 0x090fe400078e02ff */
[----:B---3--:R-:W-:-:S05]  /*13b70*/  @!P4 IMAD R2, R2, R17, RZ ;  /* 0x000000110202c224 */ /* 0x008fca00078e02ff */
[----:B------:R-:W-:Y:S01]  /*13b80*/  @!P4 STG.E.U8 desc[UR36][R10.64+0x40], R2 ;  /* 0x000040020a00c986 */ /* 0x000fe2000c101124 */
[----:B------:R-:W-:-:S03]  /*13b90*/  ISETP.LT.OR P4, PT, R0, 0x4a, !P2 ;  /* 0x0000004a0000780c */ /* 0x000fc60005781670 */
[----:B------:R0:W-:Y:S01]  /*13ba0*/  @!P6 STG.E.U8 desc[UR36][R4.64+0x48], R15 ;  /* 0x0000480f0400e986 */ /* 0x0001e2000c101124 */
[----:B------:R-:W-:-:S03]  /*13bb0*/  ISETP.LT.OR P6, PT, R0, 0x52, !P0 ;  /* 0x000000520000780c */ /* 0x000fc600047c1670 */
[----:B------:R-:W-:Y:S01]  /*13bc0*/  @!P1 STG.E.U8 desc[UR36][R4.64+0x49], R21 ;  /* 0x0000491504009986 */ /* 0x000fe2000c101124 */
[----:B------:R-:W-:-:S05]  /*13bd0*/  ISETP.LT.OR P1, PT, R0, 0x51, !P2 ;  /* 0x000000510000780c */ /* 0x000fca0005721670 */
[-C--:B------:R-:W-:Y:S02]  /*13be0*/  @!P4 IMAD R23, R23, R17.reuse, RZ ;  /* 0x000000111717c224 */ /* 0x080fe400078e02ff */
[-C--:B-----5:R-:W-:Y:S02]  /*13bf0*/  @!P3 IMAD R3, R3, R17.reuse, RZ ;  /* 0x000000110303b224 */ /* 0x0a0fe400078e02ff */
[-C--:B0-----:R-:W-:Y:S01]  /*13c00*/  @!P6 IMAD R15, R235, R17.reuse, RZ ;  /* 0x00000011eb0fe224 */ /* 0x081fe200078e02ff */
[----:B------:R-:W-:Y:S03]  /*13c10*/  @!P4 STG.E.U8 desc[UR36][R10.64+0x49], R23 ;  /* 0x000049170a00c986 */ /* 0x000fe6000c101124 */
[----:B------:R-:W-:Y:S01]  /*13c20*/  @!P1 IMAD R153, R153, R17, RZ ;  /* 0x0000001199999224 */ /* 0x000fe200078e02ff */
[----:B------:R0:W-:Y:S01]  /*13c30*/  @!P3 STG.E.U8 desc[UR36][R10.64+0x48], R3 ;  /* 0x000048030a00b986 */ /* 0x0001e2000c101124 */
[----:B------:R-:W-:-:S02]  /*13c40*/  ISETP.LT.OR P3, PT, R0, 0x52, !P2 ;  /* 0x000000520000780c */ /* 0x000fc40005761670 */
[C---:B------:R-:W-:Y:S01]  /*13c50*/  ISETP.LT.OR P4, PT, R0.reuse, 0x59, !P0 ;  /* 0x000000590000780c */ /* 0x040fe20004781670 */
[----:B------:R1:W-:Y:S01]  /*13c60*/  @!P5 STG.E.U8 desc[UR36][R4.64+0x50], R13 ;  /* 0x0000500d0400d986 */ /* 0x0003e2000c101124 */
[----:B------:R-:W-:-:S03]  /*13c70*/  ISETP.LT.OR P5, PT, R0, 0x5a, !P0 ;  /* 0x0000005a0000780c */ /* 0x000fc600047a1670 */
[----:B------:R3:W-:Y:S01]  /*13c80*/  @!P6 STG.E.U8 desc[UR36][R4.64+0x51], R15 ;  /* 0x0000510f0400e986 */ /* 0x0007e2000c101124 */
[----:B------:R-:W-:-:S03]  /*13c90*/  ISETP.LT.OR P6, PT, R0, 0x59, !P2 ;  /* 0x000000590000780c */ /* 0x000fc600057c1670 */
[----:B------:R-:W-:Y:S01]  /*13ca0*/  @!P1 STG.E.U8 desc[UR36][R10.64+0x50], R153 ;  /* 0x000050990a009986 */ /* 0x000fe2000c101124 */
[----:B------:R-:W-:Y:S01]  /*13cb0*/  ISETP.LT.OR P1, PT, R0, 0x5a, !P2 ;  /* 0x0000005a0000780c */ /* 0x000fe20005721670 */
[-C--:B0-----:R-:W-:Y:S02]  /*13cc0*/  @!P3 IMAD R3, R234, R17.reuse, RZ ;  /* 0x00000011ea03b224 */ /* 0x081fe400078e02ff */
[-C--:B------:R-:W-:Y:S02]  /*13cd0*/  @!P4 IMAD R21, R233, R17.reuse, RZ ;  /* 0x00000011e915c224 */ /* 0x080fe400078e02ff */
[-C--:B-1----:R-:W-:Y:S01]  /*13ce0*/  @!P5 IMAD R13, R232, R17.reuse, RZ ;  /* 0x00000011e80dd224 */ /* 0x082fe200078e02ff */
[----:B------:R0:W-:Y:S03]  /*13cf0*/  @!P3 STG.E.U8 desc[UR36][R10.64+0x51], R3 ;  /* 0x000051030a00b986 */ /* 0x0001e6000c101124 */
[----:B---3--:R-:W-:Y:S01]  /*13d00*/  @!P6 IMAD R15, R231, R17, RZ ;  /* 0x00000011e70fe224 */ /* 0x008fe200078e02ff */
[----:B------:R1:W-:Y:S01]  /*13d10*/  @!P4 STG.E.U8 desc[UR36][R4.64+0x58], R21 ;  /* 0x000058150400c986 */ /* 0x0003e2000c101124 */
[----:B------:R-:W-:-:S02]  /*13d20*/  ISETP.LT.OR P3, PT, R0, 0x61, !P0 ;  /* 0x000000610000780c */ /* 0x000fc40004761670 */
[----:B------:R-:W-:Y:S01]  /*13d30*/  @!P1 IMAD R23, R230, R17, RZ ;  /* 0x00000011e6179224 */ /* 0x000fe200078e02ff */
        /* <DEDUP_REMOVED lines=8> */
[-C--:B-1----:R-:W-:Y:S02]  /*13dc0*/  @!P4 IMAD R21, R228, R17.reuse, RZ ;  /* 0x00000011e415c224 */ /* 0x082fe400078e02ff */
[-C--:B---3--:R-:W-:Y:S01]  /*13dd0*/  @!P5 IMAD R13, R227, R17.reuse, RZ ;  /* 0x00000011e30dd224 */ /* 0x088fe200078e02ff */
[----:B------:R0:W-:Y:S03]  /*13de0*/  @!P3 STG.E.U8 desc[UR36][R4.64+0x60], R3 ;  /* 0x000060030400b986 */ /* 0x0001e6000c101124 */
[----:B----4-:R-:W-:Y:S01]  /*13df0*/  @!P6 IMAD R15, R226, R17, RZ ;  /* 0x00000011e20fe224 */ /* 0x010fe200078e02ff */
        /* <DEDUP_REMOVED lines=134> */
[-C--:B----4-:R-:W-:Y:S01]  /*14660*/  @!P6 IMAD R15, R181, R17.reuse, RZ ;  /* 0x00000011b50fe224 */ /* 0x090fe200078e02ff */
[----:B------:R1:W-:Y:S03]  /*14670*/  @!P4 STG.E.U8 desc[UR36][R10.64+0xb8], R21 ;  /* 0x0000b8150a00c986 */ /* 0x0003e6000c101124 */
[----:B------:R-:W-:Y:S01]  /*14680*/  @!P1 IMAD R23, R180, R17, RZ ;  /* 0x00000011b4179224 */ /* 0x000fe200078e02ff */
[C---:B------:R-:W-:Y:S01]  /*14690*/  ISETP.LT.OR P3, PT, R0.reuse, 0xc1, !P2 ;  /* 0x000000c10000780c */ /* 0x040fe20005761670 */
[----:B------:R3:W-:Y:S01]  /*146a0*/  @!P5 STG.E.U8 desc[UR36][R10.64+0xb9], R13 ;  /* 0x0000b90d0a00d986 */ /* 0x0007e2000c101124 */
[----:B------:R-:W-:-:S02]  /*146b0*/  ISETP.LT.OR P4, PT, R0, 0xc2, !P2 ;  /* 0x000000c20000780c */ /* 0x000fc40005781670 */
[C---:B------:R-:W-:Y:S01]  /*146c0*/  ISETP.LT.OR P5, PT, R0.reuse, 0xc9, !P0 ;  /* 0x000000c90000780c */ /* 0x040fe200047a1670 */
[----:B------:R4:W-:Y:S01]  /*146d0*/  @!P6 STG.E.U8 desc[UR36][R4.64+0xc0], R15 ;  /* 0x0000c00f0400e986 */ /* 0x0009e2000c101124 */
[----:B------:R-:W-:-:S03]  /*146e0*/  ISETP.LT.OR P6, PT, R0, 0xca, !P0 ;  /* 0x000000ca0000780c */ /* 0x000fc600047c1670 */
[----:B------:R-:W-:Y:S01]  /*146f0*/  @!P1 STG.E.U8 desc[UR36][R4.64+0xc1], R23 ;  /* 0x0000c11704009986 */ /* 0x000fe2000c101124 */
[----:B------:R-:W-:-:S03]  /*14700*/  ISETP.LT.OR P1, PT, R0, 0xc9, !P2 ;  /* 0x000000c90000780c */ /* 0x000fc60005721670 */
[-C--:B0-----:R-:W-:Y:S02]  /*14710*/  @!P3 IMAD R3, R179, R17.reuse, RZ ;  /* 0x00000011b303b224 */ /* 0x081fe400078e02ff */
[-C--:B-1----:R-:W-:Y:S02]  /*14720*/  @!P4 IMAD R21, R178, R17.reuse, RZ ;  /* 0x00000011b215c224 */ /* 0x082fe400078e02ff */
[-C--:B---3--:R-:W-:Y:S02]  /*14730*/  @!P5 IMAD R13, R177, R17.reuse, RZ ;  /* 0x00000011b10dd224 */ /* 0x088fe400078e02ff */
[-C--:B----4-:R-:W-:Y:S01]  /*14740*/  @!P6 IMAD R15, R176, R17.reuse, RZ ;  /* 0x00000011b00fe224 */ /* 0x090fe200078e02ff */
[----:B------:R0:W-:Y:S03]  /*14750*/  @!P3 STG.E.U8 desc[UR36][R10.64+0xc0], R3 ;  /* 0x0000c0030a00b986 */ /* 0x0001e6000c101124 */
        /* <DEDUP_REMOVED lines=36> */
[----:B------:R4:W-:Y:S04]  /*149a0*/  @!P6 STG.E.U8 desc[UR36][R10.64+0xd9], R15 ;  /* 0x0000d90f0a00e986 */ /* 0x0009e8000c101124 */
[----:B------:R-:W-:Y:S01]  /*149b0*/  @!P1 STG.E.U8 desc[UR36][R4.64+0xe0], R153 ;  /* 0x0000e09904009986 */ /* 0x000fe2000c101124 */
[C---:B------:R-:W-:Y:S02]  /*149c0*/  ISETP.LT.OR P1, PT, R0.reuse, 0xea, !P0 ;  /* 0x000000ea0000780c */ /* 0x040fe40004721670 */
[----:B------:R-:W-:Y:S01]  /*149d0*/  ISETP.LT.OR P6, PT, R0, 0xe9, !P0 ;  /* 0x000000e90000780c */ /* 0x000fe200047c1670 */
[-C--:B0-----:R-:W-:Y:S02]  /*149e0*/  @!P3 IMAD R3, R164, R17.reuse, RZ ;  /* 0x00000011a403b224 */ /* 0x081fe400078e02ff */
[----:B-1----:R-:W-:-:S02]  /*149f0*/  @!P4 IMAD R21, R163, R17, RZ ;  /* 0x00000011a315c224 */ /* 0x002fc400078e02ff */
[----:B---3--:R-:W-:Y:S01]  /*14a00*/  @!P5 IMAD R13, R162, R17, RZ ;  /* 0x00000011a20dd224 */ /* 0x008fe200078e02ff */
[----:B------:R0:W-:Y:S01]  /*14a10*/  @!P3 STG.E.U8 desc[UR36][R4.64+0xe1], R3 ;  /* 0x0000e1030400b986 */ /* 0x0001e2000c101124 */
[----:B------:R-:W-:-:S04]  /*14a20*/  ISETP.LT.OR P3, PT, R0, 0xe9, !P2 ;  /* 0x000000e90000780c */ /* 0x000fc80005761670 */
[-C--:B------:R-:W-:Y:S01]  /*14a30*/  @!P1 IMAD R23, R160, R17.reuse, RZ ;  /* 0x00000011a0179224 */ /* 0x080fe200078e02ff */
[----:B------:R2:W-:Y:S01]  /*14a40*/  @!P4 STG.E.U8 desc[UR36][R10.64+0xe0], R21 ;  /* 0x0000e0150a00c986 */ /* 0x0005e2000c101124 */
[----:B----4-:R-:W-:Y:S01]  /*14a50*/  @!P6 IMAD R15, R161, R17, RZ ;  /* 0x00000011a10fe224 */ /* 0x010fe200078e02ff */
[C---:B------:R-:W-:Y:S02]  /*14a60*/  ISETP.LT.OR P4, PT, R0.reuse, 0xea, !P2 ;  /* 0x000000ea0000780c */ /* 0x040fe40005781670 */
[----:B------:R1:W-:Y:S01]  /*14a70*/  @!P5 STG.E.U8 desc[UR36][R10.64+0xe1], R13 ;  /* 0x0000e10d0a00d986 */ /* 0x0003e2000c101124 */
[----:B------:R-:W-:-:S03]  /*14a80*/  ISETP.LT.OR P5, PT, R0, 0xf1, !P0 ;  /* 0x000000f10000780c */ /* 0x000fc600047a1670 */
[----:B------:R-:W-:Y:S01]  /*14a90*/  @!P1 STG.E.U8 desc[UR36][R4.64+0xe9], R23 ;  /* 0x0000e91704009986 */ /* 0x000fe2000c101124 */
[----:B------:R-:W-:-:S03]  /*14aa0*/  ISETP.LT.OR P1, PT, R0, 0xf2, !P0 ;  /* 0x000000f20000780c */ /* 0x000fc60004721670 */
[----:B------:R3:W-:Y:S01]  /*14ab0*/  @!P6 STG.E.U8 desc[UR36][R4.64+0xe8], R15 ;  /* 0x0000e80f0400e986 */ /* 0x0007e2000c101124 */
[----:B------:R-:W-:Y:S01]  /*14ac0*/  ISETP.LT.OR P6, PT, R0, 0xf1, !P2 ;  /* 0x000000f10000780c */ /* 0x000fe200057c1670 */
[-C--:B0-----:R-:W-:Y:S02]  /*14ad0*/  @!P3 IMAD R3, R159, R17.reuse, RZ ;  /* 0x000000119f03b224 */ /* 0x081fe400078e02ff */
[-C--:B--2---:R-:W-:Y:S02]  /*14ae0*/  @!P4 IMAD R21, R158, R17.reuse, RZ ;  /* 0x000000119e15c224 */ /* 0x084fe400078e02ff */
[-C--:B-1----:R-:W-:Y:S01]  /*14af0*/  @!P5 IMAD R13, R157, R17.reuse, RZ ;  /* 0x000000119d0dd224 */ /* 0x082fe200078e02ff */
[----:B------:R0:W-:Y:S01]  /*14b00*/  @!P3 STG.E.U8 desc[UR36][R10.64+0xe8], R3 ;  /* 0x0000e8030a00b986 */ /* 0x0001e2000c101124 */
[----:B------:R-:W-:Y:S02]  /*14b10*/  ISETP.LT.OR P3, PT, R0, 0xf2, !P2 ;  /* 0x000000f20000780c */ /* 0x000fe40005761670 */
[-C--:B---3--:R-:W-:Y:S01]  /*14b20*/  @!P1 IMAD R15, R156, R17.reuse, RZ ;  /* 0x000000119c0f9224 */ /* 0x088fe200078e02ff */
[----:B------:R1:W-:Y:S03]  /*14b30*/  @!P4 STG.E.U8 desc[UR36][R10.64+0xe9], R21 ;  /* 0x0000e9150a00c986 */ /* 0x0003e6000c101124 */
[----:B------:R-:W-:Y:S01]  /*14b40*/  @!P6 IMAD R23, R155, R17, RZ ;  /* 0x000000119b17e224 */ /* 0x000fe200078e02ff */
[C---:B------:R-:W-:Y:S01]  /*14b50*/  ISETP.LT.OR P4, PT, R0.reuse, 0xf9, !P0 ;  /* 0x000000f90000780c */ /* 0x040fe20004781670 */
[----:B------:R-:W-:Y:S01]  /*14b60*/  @!P1 STG.E.U8 desc[UR36][R4.64+0xf1], R15 ;  /* 0x0000f10f04009986 */ /* 0x000fe2000c101124 */
[----:B------:R-:W-:-:S02]  /*14b70*/  ISETP.LT.OR P0, PT, R0, 0xfa, !P0 ;  /* 0x000000fa0000780c */ /* 0x000fc40004701670 */
[C---:B------:R-:W-:Y:S01]  /*14b80*/  ISETP.GE.AND P1, PT, R19.reuse, 0x81, PT ;  /* 0x000000811300780c */ /* 0x040fe20003f26270 */
[----:B------:R2:W-:Y:S01]  /*14b90*/  @!P5 STG.E.U8 desc[UR36][R4.64+0xf0], R13 ;  /* 0x0000f00d0400d986 */ /* 0x0005e2000c101124 */
[C---:B------:R-:W-:Y:S02]  /*14ba0*/  ISETP.LT.OR P5, PT, R0.reuse, 0xf9, !P2 ;  /* 0x000000f90000780c */ /* 0x040fe400057a1670 */
[C---:B------:R-:W-:Y:S01]  /*14bb0*/  ISETP.LT.OR P2, PT, R0.reuse, 0xfa, !P2 ;  /* 0x000000fa0000780c */ /* 0x040fe20005741670 */
[----:B------:R-:W-:Y:S01]  /*14bc0*/  @!P6 STG.E.U8 desc[UR36][R10.64+0xf0], R23 ;  /* 0x0000f0170a00e986 */ /* 0x000fe2000c101124 */
[----:B------:R-:W-:Y:S01]  /*14bd0*/  ISETP.LT.OR P6, PT, R0, 0x1, !P1 ;  /* 0x000000010000780c */ /* 0x000fe20004fc1670 */
[-C--:B0-----:R-:W-:Y:S02]  /*14be0*/  @!P3 IMAD R3, R154, R17.reuse, RZ ;  /* 0x000000119a03b224 */ /* 0x081fe400078e02ff */
[-C--:B-1----:R-:W-:Y:S02]  /*14bf0*/  @!P4 IMAD R21, R152, R17.reuse, RZ ;  /* 0x000000119815c224 */ /* 0x082fe400078e02ff */
[----:B------:R-:W-:Y:S01]  /*14c00*/  @!P0 IMAD R153, R22, R17, RZ ;  /* 0x0000001116998224 */ /* 0x000fe200078e02ff */
[----:B------:R0:W-:Y:S01]  /*14c10*/  @!P3 STG.E.U8 desc[UR36][R10.64+0xf1], R3 ;  /* 0x0000f1030a00b986 */ /* 0x0001e2000c101124 */
[----:B------:R-:W-:-:S02]  /*14c20*/  ISETP.GE.AND P3, PT, R19, 0x89, PT ;  /* 0x000000891300780c */ /* 0x000fc40003f66270 */
[-C--:B--2---:R-:W-:Y:S02]  /*14c30*/  @!P5 IMAD R13, R20, R17.reuse, RZ ;  /* 0x00000011140dd224 */ /* 0x084fe400078e02ff */
[-C--:B------:R-:W-:Y:S01]  /*14c40*/  @!P2 IMAD R15, R14, R17.reuse, RZ ;  /* 0x000000110e0fa224 */ /* 0x080fe200078e02ff */
[----:B------:R-:W-:Y:S01]  /*14c50*/  @!P0 STG.E.U8 desc[UR36][R4.64+0xf9], R153 ;  /* 0x0000f99904008986 */ /* 0x000fe2000c101124 */
[----:B------:R-:W-:Y:S01]  /*14c60*/  @!P6 IMAD R19, R24, R17, RZ ;  /* 0x000000111813e224 */ /* 0x000fe200078e02ff */
[C---:B------:R-:W-:Y:S02]  /*14c70*/  ISETP.LT.OR P0, PT, R0.reuse, 0x2, !P1 ;  /* 0x000000020000780c */ /* 0x040fe40004f01670 */
[----:B------:R1:W-:Y:S01]  /*14c80*/  @!P4 STG.E.U8 desc[UR36][R4.64+0xf8], R21 ;  /* 0x0000f8150400c986 */ /* 0x0003e2000c101124 */
[----:B------:R-:W-:-:S03]  /*14c90*/  ISETP.LT.OR P4, PT, R0, 0x1, !P3 ;  /* 0x000000010000780c */ /* 0x000fc60005f81670 */
[----:B------:R-:W-:Y:S01]  /*14ca0*/  @!P5 STG.E.U8 desc[UR36][R10.64+0xf8], R13 ;  /* 0x0000f80d0a00d986 */ /* 0x000fe2000c101124 */
[----:B------:R-:W-:-:S03]  /*14cb0*/  ISETP.LT.OR P5, PT, R0, 0x2, !P3 ;  /* 0x000000020000780c */ /* 0x000fc60005fa1670 */
[----:B------:R-:W-:Y:S01]  /*14cc0*/  @!P2 STG.E.U8 desc[UR36][R10.64+0xf9], R15 ;  /* 0x0000f90f0a00a986 */ /* 0x000fe2000c101124 */
[----:B------:R-:W-:-:S03]  /*14cd0*/  ISETP.LT.OR P2, PT, R0, 0x9, !P1 ;  /* 0x000000090000780c */ /* 0x000fc60004f41670 */
[----:B------:R-:W-:Y:S01]  /*14ce0*/  @!P6 STG.E.U8 desc[UR36][R6.64], R19 ;  /* 0x000000130600e986 */ /* 0x000fe2000c101124 */
[----:B------:R-:W-:Y:S01]  /*14cf0*/  ISETP.LT.OR P6, PT, R0, 0xa, !P1 ;  /* 0x0000000a0000780c */ /* 0x000fe20004fc1670 */
[-C--:B------:R-:W-:Y:S02]  /*14d00*/  @!P0 IMAD R25, R25, R17.reuse, RZ ;  /* 0x0000001119198224 */ /* 0x080fe400078e02ff */
[-C--:B0-----:R-:W-:Y:S02]  /*14d10*/  @!P4 IMAD R3, R26, R17.reuse, RZ ;  /* 0x000000111a03c224 */ /* 0x081fe400078e02ff */
[-C--:B------:R-:W-:Y:S01]  /*14d20*/  @!P5 IMAD R27, R27, R17.reuse, RZ ;  /* 0x000000111b1bd224 */ /* 0x080fe200078e02ff */
[----:B------:R-:W-:Y:S03]  /*14d30*/  @!P0 STG.E.U8 desc[UR36][R6.64+0x1], R25 ;  /* 0x0000011906008986 */ /* 0x000fe6000c101124 */
[----:B-1----:R-:W-:Y:S01]  /*14d40*/  @!P2 IMAD R5, R28, R17, RZ ;  /* 0x000000111c05a224 */ /* 0x002fe200078e02ff */
[----:B------:R0:W-:Y:S01]  /*14d50*/  @!P4 STG.E.U8 desc[UR36][R8.64], R3 ;  /* 0x000000030800c986 */ /* 0x0001e2000c101124 */
[----:B------:R-:W-:-:S02]  /*14d60*/  ISETP.LT.OR P0, PT, R0, 0xa, !P3 ;  /* 0x0000000a0000780c */ /* 0x000fc40005f01670 */
[----:B------:R-:W-:Y:S01]  /*14d70*/  @!P6 IMAD R29, R29, R17, RZ ;  /* 0x000000111d1de224 */ /* 0x000fe200078e02ff */
[C---:B------:R-:W-:Y:S01]  /*14d80*/  ISETP.LT.OR P4, PT, R0.reuse, 0x9, !P3 ;  /* 0x000000090000780c */ /* 0x040fe20005f81670 */
[----:B------:R-:W-:Y:S01]  /*14d90*/  @!P5 STG.E.U8 desc[UR36][R8.64+0x1], R27 ;  /* 0x0000011b0800d986 */ /* 0x000fe2000c101124 */
[----:B------:R-:W-:-:S03]  /*14da0*/  ISETP.LT.OR P5, PT, R0, 0x11, !P1 ;  /* 0x000000110000780c */ /* 0x000fc60004fa1670 */
[----:B------:R1:W-:Y:S01]  /*14db0*/  @!P2 STG.E.U8 desc[UR36][R6.64+0x8], R5 ;  /* 0x000008050600a986 */ /* 0x0003e2000c101124 */
[----:B------:R-:W-:-:S03]  /*14dc0*/  ISETP.LT.OR P2, PT, R0, 0x12, !P1 ;  /* 0x000000120000780c */ /* 0x000fc60004f41670 */
[----:B------:R-:W-:Y:S01]  /*14dd0*/  @!P6 STG.E.U8 desc[UR36][R6.64+0x9], R29 ;  /* 0x0000091d0600e986 */ /* 0x000fe2000c101124 */
[----:B------:R-:W-:Y:S01]  /*14de0*/  ISETP.LT.OR P6, PT, R0, 0x11, !P3 ;  /* 0x000000110000780c */ /* 0x000fe20005fc1670 */
[-C--:B------:R-:W-:Y:S02]  /*14df0*/  @!P0 IMAD R31, R31, R17.reuse, RZ ;  /* 0x000000111f1f8224 */ /* 0x080fe400078e02ff */
[-C--:B0-----:R-:W-:Y:S02]  /*14e00*/  @!P4 IMAD R3, R30, R17.reuse, RZ ;  /* 0x000000111e03c224 */ /* 0x081fe400078e02ff */
[-C--:B------:R-:W-:Y:S01]  /*14e10*/  @!P5 IMAD R11, R32, R17.reuse, RZ ;  /* 0x00000011200bd224 */ /* 0x080fe200078e02ff */
[----:B------:R-:W-:Y:S03]  /*14e20*/  @!P0 STG.E.U8 desc[UR36][R8.64+0x9], R31 ;  /* 0x0000091f08008986 */ /* 0x000fe6000c101124 */
[----:B------:R-:W-:Y:S01]  /*14e30*/  @!P2 IMAD R33, R33, R17, RZ ;  /* 0x000000112121a224 */ /* 0x000fe200078e02ff */
[----:B------:R0:W-:Y:S01]  /*14e40*/  @!P4 STG.E.U8 desc[UR36][R8.64+0x8], R3 ;  /* 0x000008030800c986 */ /* 0x0001e2000c101124 */
[----:B------:R-:W-:-:S02]  /*14e50*/  ISETP.LT.OR P0, PT, R0, 0x12, !P3 ;  /* 0x000000120000780c */ /* 0x000fc40005f01670 */
[----:B-1----:R-:W-:Y:S01]  /*14e60*/  @!P6 IMAD R5, R34, R17, RZ ;  /* 0x000000112205e224 */ /* 0x002fe200078e02ff */
[C---:B------:R-:W-:Y:S01]  /*14e70*/  ISETP.LT.OR P4, PT, R0.reuse, 0x19, !P1 ;  /* 0x000000190000780c */ /* 0x040fe20004f81670 */
[----:B------:R-:W-:Y:S01]  /*14e80*/  @!P5 STG.E.U8 desc[UR36][R6.64+0x10], R11 ;  /* 0x0000100b0600d986 */ /* 0x000fe2000c101124 */
[----:B------:R-:W-:-:S03]  /*14e90*/  ISETP.LT.OR P5, PT, R0, 0x1a, !P1 ;  /* 0x0000001a0000780c */ /* 0x000fc60004fa1670 */
[----:B------:R-:W-:Y:S01]  /*14ea0*/  @!P2 STG.E.U8 desc[UR36][R6.64+0x11], R33 ;  /* 0x000011210600a986 */ /* 0x000fe2000c101124 */
[----:B------:R-:W-:-:S03]  /*14eb0*/  ISETP.LT.OR P2, PT, R0, 0x19, !P3 ;  /* 0x000000190000780c */ /* 0x000fc60005f41670 */
[----:B------:R1:W-:Y:S01]  /*14ec0*/  @!P6 STG.E.U8 desc[UR36][R8.64+0x10], R5 ;  /* 0x000010050800e986 */ /* 0x0003e2000c101124 */
[----:B------:R-:W-:Y:S01]  /*14ed0*/  ISETP.LT.OR P6, PT, R0, 0x1a, !P3 ;  /* 0x0000001a0000780c */ /* 0x000fe20005fc1670 */
[-C--:B------:R-:W-:Y:S02]  /*14ee0*/  @!P0 IMAD R35, R35, R17.reuse, RZ ;  /* 0x0000001123238224 */ /* 0x080fe400078e02ff */
[-C--:B0-----:R-:W-:Y:S02]  /*14ef0*/  @!P4 IMAD R3, R36, R17.reuse, RZ ;  /* 0x000000112403c224 */ /* 0x081fe400078e02ff */
[-C--:B------:R-:W-:Y:S01]  /*14f00*/  @!P5 IMAD R37, R37, R17.reuse, RZ ;  /* 0x000000112525d224 */ /* 0x080fe200078e02ff */
[----:B------:R-:W-:Y:S01]  /*14f10*/  @!P0 STG.E.U8 desc[UR36][R8.64+0x11], R35 ;  /* 0x0000112308008986 */ /* 0x000fe2000c101124 */
[----:B------:R-:W-:Y:S02]  /*14f20*/  ISETP.LT.OR P0, PT, R0, 0x22, !P1 ;  /* 0x000000220000780c */ /* 0x000fe40004f01670 */
[----:B-1----:R-:W-:-:S04]  /*14f30*/  @!P2 IMAD R5, R38, R17, RZ ;  /* 0x000000112605a224 */ /* 0x002fc800078e02ff */
[----:B------:R-:W-:Y:S01]  /*14f40*/  @!P6 IMAD R39, R39, R17, RZ ;  /* 0x000000112727e224 */ /* 0x000fe200078e02ff */
[----:B------:R0:W-:Y:S01]  /*14f50*/  @!P4 STG.E.U8 desc[UR36][R6.64+0x18], R3 ;  /* 0x000018030600c986 */ /* 0x0001e2000c101124 */
[----:B------:R-:W-:-:S03]  /*14f60*/  ISETP.LT.OR P4, PT, R0, 0x21, !P1 ;  /* 0x000000210000780c */ /* 0x000fc60004f81670 */
        /* <DEDUP_REMOVED lines=216> */
[-C--:B0-----:R-:W-:Y:S02]  /*15cf0*/  @!P4 IMAD R3, R110, R17.reuse, RZ ;  /* 0x000000116e03c224 */ /* 0x081fe400078e02ff */
[-C--:B------:R-:W-:Y:S02]  /*15d00*/  @!P0 IMAD R111, R111, R17.reuse, RZ ;  /* 0x000000116f6f8224 */ /* 0x080fe400078e02ff */
[-C--:B------:R-:W-:Y:S01]  /*15d10*/  @!P5 IMAD R11, R112, R17.reuse, RZ ;  /* 0x00000011700bd224 */ /* 0x080fe200078e02ff */
[----:B------:R0:W-:Y:S03]  /*15d20*/  @!P4 STG.E.U8 desc[UR36][R8.64+0xa8], R3 ;  /* 0x0000a8030800c986 */ /* 0x0001e6000c101124 */
[-C--:B------:R-:W-:Y:S01]  /*15d30*/  @!P2 IMAD R113, R113, R17.reuse, RZ ;  /* 0x000000117171a224 */ /* 0x080fe200078e02ff */
[----:B------:R-:W-:Y:S03]  /*15d40*/  @!P0 STG.E.U8 desc[UR36][R8.64+0xa9], R111 ;  /* 0x0000a96f08008986 */ /* 0x000fe6000c101124 */
[----:B-1----:R-:W-:Y:S01]  /*15d50*/  @!P6 IMAD R5, R114, R17, RZ ;  /* 0x000000117205e224 */ /* 0x002fe200078e02ff */
[C---:B------:R-:W-:Y:S01]  /*15d60*/  ISETP.LT.OR P0, PT, R0.reuse, 0xb2, !P3 ;  /* 0x000000b20000780c */ /* 0x040fe20005f01670 */
[----:B------:R-:W-:Y:S01]  /*15d70*/  @!P5 STG.E.U8 desc[UR36][R6.64+0xb0], R11 ;  /* 0x0000b00b0600d986 */ /* 0x000fe2000c101124 */
[----:B------:R-:W-:-:S02]  /*15d80*/  ISETP.LT.OR P5, PT, R0, 0xba, !P1 ;  /* 0x000000ba0000780c */ /* 0x000fc40004fa1670 */
[C---:B------:R-:W-:Y:S01]  /*15d90*/  ISETP.LT.OR P4, PT, R0.reuse, 0xb9, !P1 ;  /* 0x000000b90000780c */ /* 0x040fe20004f81670 */
[----:B------:R-:W-:Y:S01]  /*15da0*/  @!P2 STG.E.U8 desc[UR36][R6.64+0xb1], R113 ;  /* 0x0000b1710600a986 */ /* 0x000fe2000c101124 */
[----:B------:R-:W-:-:S03]  /*15db0*/  ISETP.LT.OR P2, PT, R0, 0xb9, !P3 ;  /* 0x000000b90000780c */ /* 0x000fc60005f41670 */
[----:B------:R1:W-:Y:S01]  /*15dc0*/  @!P6 STG.E.U8 desc[UR36][R8.64+0xb0], R5 ;  /* 0x0000b0050800e986 */ /* 0x0003e2000c101124 */
[----:B------:R-:W-:-:S03]  /*15dd0*/  ISETP.LT.OR P6, PT, R0, 0xba, !P3 ;  /* 0x000000ba0000780c */ /* 0x000fc60005fc1670 */
[-C--:B------:R-:W-:Y:S02]  /*15de0*/  @!P0 IMAD R115, R115, R17.reuse, RZ ;  /* 0x0000001173738224 */ /* 0x080fe400078e02ff */
[-C--:B------:R-:W-:Y:S02]  /*15df0*/  @!P5 IMAD R117, R117, R17.reuse, RZ ;  /* 0x000000117575d224 */ /* 0x080fe400078e02ff */
[-C--:B0-----:R-:W-:Y:S01]  /*15e00*/  @!P4 IMAD R3, R116, R17.reuse, RZ ;  /* 0x000000117403c224 */ /* 0x081fe200078e02ff */
[----:B------:R-:W-:Y:S01]  /*15e10*/  @!P0 STG.E.U8 desc[UR36][R8.64+0xb1], R115 ;  /* 0x0000b17308008986 */ /* 0x000fe2000c101124 */
[----:B------:R-:W-:Y:S01]  /*15e20*/  ISETP.LT.OR P0, PT, R0, 0xc1, !P1 ;  /* 0x000000c10000780c */ /* 0x000fe20004f01670 */
[----:B-1----:R-:W-:-:S03]  /*15e30*/  @!P2 IMAD R5, R118, R17, RZ ;  /* 0x000000117605a224 */ /* 0x002fc600078e02ff */
[----:B------:R-:W-:Y:S01]  /*15e40*/  @!P6 IMAD R119, R119, R17, RZ ;  /* 0x000000117777e224 */ /* 0x000fe200078e02ff */
[----:B------:R-:W-:Y:S01]  /*15e50*/  @!P5 STG.E.U8 desc[UR36][R6.64+0xb9], R117 ;  /* 0x0000b9750600d986 */ /* 0x000fe2000c101124 */
[----:B------:R-:W-:-:S03]  /*15e60*/  ISETP.LT.OR P5, PT, R0, 0xc2, !P1 ;  /* 0x000000c20000780c */ /* 0x000fc60004fa1670 */
[----:B------:R0:W-:Y:S01]  /*15e70*/  @!P4 STG.E.U8 desc[UR36][R6.64+0xb8], R3 ;  /* 0x0000b8030600c986 */ /* 0x0001e2000c101124 */
[----:B------:R-:W-:-:S03]  /*15e80*/  ISETP.LT.OR P4, PT, R0, 0xc1, !P3 ;  /* 0x000000c10000780c */ /* 0x000fc60005f81670 */
[----:B------:R-:W-:Y:S01]  /*15e90*/  @!P6 STG.E.U8 desc[UR36][R8.64+0xb9], R119 ;  /* 0x0000b9770800e986 */ /* 0x000fe2000c101124 */
[----:B------:R-:W-:-:S03]  /*15ea0*/  ISETP.LT.OR P6, PT, R0, 0xc2, !P3 ;  /* 0x000000c20000780c */ /* 0x000fc60005fc1670 */
[----:B------:R1:W-:Y:S01]  /*15eb0*/  @!P2 STG.E.U8 desc[UR36][R8.64+0xb8], R5 ;  /* 0x0000b8050800a986 */ /* 0x0003e2000c101124 */
[----:B------:R-:W-:Y:S01]  /*15ec0*/  ISETP.LT.OR P2, PT, R0, 0xc9, !P1 ;  /* 0x000000c90000780c */ /* 0x000fe20004f41670 */
[-C--:B------:R-:W-:Y:S02]  /*15ed0*/  @!P0 IMAD R11, R120, R17.reuse, RZ ;  /* 0x00000011780b8224 */ /* 0x080fe400078e02ff */
[-C--:B------:R-:W-:Y:S02]  /*15ee0*/  @!P5 IMAD R121, R121, R17.reuse, RZ ;  /* 0x000000117979d224 */ /* 0x080fe400078e02ff */
[-C--:B0-----:R-:W-:Y:S01]  /*15ef0*/  @!P4 IMAD R3, R122, R17.reuse, RZ ;  /* 0x000000117a03c224 */ /* 0x081fe200078e02ff */
[----:B------:R0:W-:Y:S03]  /*15f00*/  @!P0 STG.E.U8 desc[UR36][R6.64+0xc0], R11 ;  /* 0x0000c00b06008986 */ /* 0x0001e6000c101124 */
[-C--:B------:R-:W-:Y:S01]  /*15f10*/  @!P6 IMAD R123, R123, R17.reuse, RZ ;  /* 0x000000117b7be224 */ /* 0x080fe200078e02ff */
[----:B------:R-:W-:Y:S01]  /*15f20*/  ISETP.LT.OR P0, PT, R0, 0xca, !P1 ;  /* 0x000000ca0000780c */ /* 0x000fe20004f01670 */
[----:B------:R-:W-:Y:S02]  /*15f30*/  @!P5 STG.E.U8 desc[UR36][R6.64+0xc1], R121 ;  /* 0x0000c1790600d986 */ /* 0x000fe4000c101124 */
[----:B-1----:R-:W-:Y:S01]  /*15f40*/  @!P2 IMAD R5, R124, R17, RZ ;  /* 0x000000117c05a224 */ /* 0x002fe200078e02ff */
[C---:B------:R-:W-:Y:S01]  /*15f50*/  ISETP.LT.OR P5, PT, R0.reuse, 0xc9, !P3 ;  /* 0x000000c90000780c */ /* 0x040fe20005fa1670 */
[----:B------:R1:W-:Y:S01]  /*15f60*/  @!P4 STG.E.U8 desc[UR36][R8.64+0xc0], R3 ;  /* 0x0000c0030800c986 */ /* 0x0003e2000c101124 */
        /* <DEDUP_REMOVED lines=8> */
[----:B------:R-:W-:Y:S03]  /*15ff0*/  @!P0 STG.E.U8 desc[UR36][R6.64+0xc9], R125 ;  /* 0x0000c97d06008986 */ /* 0x000fe6000c101124 */
[-C--:B-1----:R-:W-:Y:S01]  /*16000*/  @!P6 IMAD R3, R128, R17.reuse, RZ ;  /* 0x000000118003e224 */ /* 0x082fe200078e02ff */
[----:B------:R0:W-:Y:S03]  /*16010*/  @!P5 STG.E.U8 desc[UR36][R8.64+0xc8], R11 ;  /* 0x0000c80b0800d986 */ /* 0x0001e6000c101124 */
[----:B------:R-:W-:Y:S01]  /*16020*/  @!P2 IMAD R129, R129, R17, RZ ;  /* 0x000000118181a224 */ /* 0x000fe200078e02ff */
[C---:B------:R-:W-:Y:S01]  /*16030*/  ISETP.LT.OR P0, PT, R0.reuse, 0xd1, !P3 ;  /* 0x000000d10000780c */ /* 0x040fe20005f01670 */
[----:B------:R-:W-:Y:S01]  /*16040*/  @!P4 STG.E.U8 desc[UR36][R8.64+0xc9], R127 ;  /* 0x0000c97f0800c986 */ /* 0x000fe2000c101124 */
[----:B------:R-:W-:-:S02]  /*16050*/  ISETP.LT.OR P5, PT, R0, 0xd2, !P3 ;  /* 0x000000d20000780c */ /* 0x000fc40005fa1670 */
[C---:B------:R-:W-:Y:S01]  /*16060*/  ISETP.LT.OR P4, PT, R0.reuse, 0xd9, !P1 ;  /* 0x000000d90000780c */ /* 0x040fe20004f81670 */
[----:B------:R1:W-:Y:S01]  /*16070*/  @!P6 STG.E.U8 desc[UR36][R6.64+0xd0], R3 ;  /* 0x0000d0030600e986 */ /* 0x0003e2000c101124 */
[----:B------:R-:W-:-:S03]  /*16080*/  ISETP.LT.OR P6, PT, R0, 0xda, !P1 ;  /* 0x000000da0000780c */ /* 0x000fc60004fc1670 */
[----:B------:R-:W-:Y:S01]  /*16090*/  @!P2 STG.E.U8 desc[UR36][R6.64+0xd1], R129 ;  /* 0x0000d1810600a986 */ /* 0x000fe2000c101124 */
[----:B------:R-:W-:-:S03]  /*160a0*/  ISETP.LT.OR P2, PT, R0, 0xd9, !P3 ;  /* 0x000000d90000780c */ /* 0x000fc60005f41670 */
[-C--:B--2---:R-:W-:Y:S02]  /*160b0*/  @!P0 IMAD R5, R130, R17.reuse, RZ ;  /* 0x0000001182058224 */ /* 0x084fe400078e02ff */
[-C--:B------:R-:W-:Y:S02]  /*160c0*/  @!P5 IMAD R131, R131, R17.reuse, RZ ;  /* 0x000000118383d224 */ /* 0x080fe400078e02ff */
[-C--:B0-----:R-:W-:Y:S02]  /*160d0*/  @!P4 IMAD R11, R132, R17.reuse, RZ ;  /* 0x00000011840bc224 */ /* 0x081fe400078e02ff */
[-C--:B------:R-:W-:Y:S01]  /*160e0*/  @!P6 IMAD R133, R133, R17.reuse, RZ ;  /* 0x000000118585e224 */ /* 0x080fe200078e02ff */
[----:B------:R0:W-:Y:S03]  /*160f0*/  @!P0 STG.E.U8 desc[UR36][R8.64+0xd0], R5 ;  /* 0x0000d00508008986 */ /* 0x0001e6000c101124 */
[----:B-1----:R-:W-:Y:S01]  /*16100*/  @!P2 IMAD R3, R134, R17, RZ ;  /* 0x000000118603a224 */ /* 0x002fe200078e02ff */
[----:B------:R-:W-:Y:S01]  /*16110*/  @!P5 STG.E.U8 desc[UR36][R8.64+0xd1], R131 ;  /* 0x0000d1830800d986 */ /* 0x000fe2000c101124 */
[----:B------:R-:W-:-:S02]  /*16120*/  ISETP.LT.OR P0, PT, R0, 0xda, !P3 ;  /* 0x000000da0000780c */ /* 0x000fc40005f01670 */
        /* <DEDUP_REMOVED lines=14> */
[----:B------:R-:W-:Y:S01]  /*16210*/  @!P4 STG.E.U8 desc[UR36][R6.64+0xe1], R137 ;  /* 0x0000e1890600c986 */ /* 0x000fe2000c101124 */
[----:B------:R-:W-:-:S02]  /*16220*/  ISETP.LT.OR P0, PT, R0, 0xe9, !P1 ;  /* 0x000000e90000780c */ /* 0x000fc40004f01670 */
[C---:B------:R-:W-:Y:S01]  /*16230*/  ISETP.LT.OR P4, PT, R0.reuse, 0xea, !P1 ;  /* 0x000000ea0000780c */ /* 0x040fe20004f81670 */
[----:B------:R1:W-:Y:S01]  /*16240*/  @!P6 STG.E.U8 desc[UR36][R8.64+0xe0], R11 ;  /* 0x0000e00b0800e986 */ /* 0x0003e2000c101124 */
[C---:B------:R-:W-:Y:S02]  /*16250*/  ISETP.LT.OR P6, PT, R0.reuse, 0xe9, !P3 ;  /* 0x000000e90000780c */ /* 0x040fe40005fc1670 */
[C---:B------:R-:W-:Y:S01]  /*16260*/  ISETP.LT.OR P5, PT, R0.reuse, 0xea, !P3 ;  /* 0x000000ea0000780c */ /* 0x040fe20005fa1670 */
[----:B------:R-:W-:Y:S01]  /*16270*/  @!P2 STG.E.U8 desc[UR36][R8.64+0xe1], R139 ;  /* 0x0000e18b0800a986 */ /* 0x000fe2000c101124 */
[----:B------:R-:W-:-:S05]  /*16280*/  ISETP.LT.OR P2, PT, R0, 0xf1, !P1 ;  /* 0x000000f10000780c */ /* 0x000fca0004f41670 */
[-C--:B--2---:R-:W-:Y:S02]  /*16290*/  @!P0 IMAD R3, R140, R17.reuse, RZ ;  /* 0x000000118c038224 */ /* 0x084fe400078e02ff */
[-C--:B------:R-:W-:Y:S02]  /*162a0*/  @!P4 IMAD R141, R141, R17.reuse, RZ ;  /* 0x000000118d8dc224 */ /* 0x080fe400078e02ff */
[-C--:B0-----:R-:W-:Y:S02]  /*162b0*/  @!P6 IMAD R5, R142, R17.reuse, RZ ;  /* 0x000000118e05e224 */ /* 0x081fe400078e02ff */
[-C--:B------:R-:W-:Y:S02]  /*162c0*/  @!P5 IMAD R143, R143, R17.reuse, RZ ;  /* 0x000000118f8fd224 */ /* 0x080fe400078e02ff */
[----:B-1----:R-:W-:Y:S01]  /*162d0*/  @!P2 IMAD R11, R144, R17, RZ ;  /* 0x00000011900ba224 */ /* 0x002fe200078e02ff */
[----:B------:R0:W-:Y:S01]  /*162e0*/  @!P0 STG.E.U8 desc[UR36][R6.64+0xe8], R3 ;  /* 0x0000e80306008986 */ /* 0x0001e2000c101124 */
[----:B------:R-:W-:-:S03]  /*162f0*/  ISETP.LT.OR P0, PT, R0, 0xf2, !P1 ;  /* 0x000000f20000780c */ /* 0x000fc60004f01670 */
[----:B------:R-:W-:Y:S01]  /*16300*/  @!P4 STG.E.U8 desc[UR36][R6.64+0xe9], R141 ;  /* 0x0000e98d0600c986 */ /* 0x000fe2000c101124 */
[----:B------:R-:W-:-:S03]  /*16310*/  ISETP.LT.OR P4, PT, R0, 0xf1, !P3 ;  /* 0x000000f10000780c */ /* 0x000fc60005f81670 */
[----:B------:R-:W-:Y:S01]  /*16320*/  @!P6 STG.E.U8 desc[UR36][R8.64+0xe8], R5 ;  /* 0x0000e8050800e986 */ /* 0x000fe2000c101124 */
[----:B------:R-:W-:-:S03]  /*16330*/  ISETP.LT.OR P6, PT, R0, 0xf2, !P3 ;  /* 0x000000f20000780c */ /* 0x000fc60005fc1670 */
[----:B------:R-:W-:Y:S01]  /*16340*/  @!P5 STG.E.U8 desc[UR36][R8.64+0xe9], R143 ;  /* 0x0000e98f0800d986 */ /* 0x000fe2000c101124 */
[----:B------:R-:W-:-:S03]  /*16350*/  ISETP.LT.OR P5, PT, R0, 0xf9, !P3 ;  /* 0x000000f90000780c */ /* 0x000fc60005fa1670 */
[----:B------:R1:W-:Y:S01]  /*16360*/  @!P2 STG.E.U8 desc[UR36][R6.64+0xf0], R11 ;  /* 0x0000f00b0600a986 */ /* 0x0003e2000c101124 */
[C---:B------:R-:W-:Y:S02]  /*16370*/  ISETP.LT.OR P2, PT, R0.reuse, 0xf9, !P1 ;  /* 0x000000f90000780c */ /* 0x040fe40004f41670 */
[C---:B------:R-:W-:Y:S02]  /*16380*/  ISETP.LT.OR P1, PT, R0.reuse, 0xfa, !P1 ;  /* 0x000000fa0000780c */ /* 0x040fe40004f21670 */
[----:B------:R-:W-:Y:S01]  /*16390*/  ISETP.LT.OR P3, PT, R0, 0xfa, !P3 ;  /* 0x000000fa0000780c */ /* 0x000fe20005f61670 */
[-C--:B------:R-:W-:Y:S02]  /*163a0*/  @!P0 IMAD R145, R145, R17.reuse, RZ ;  /* 0x0000001191918224 */ /* 0x080fe400078e02ff */
[-C--:B0-----:R-:W-:Y:S02]  /*163b0*/  @!P4 IMAD R3, R146, R17.reuse, RZ ;  /* 0x000000119203c224 */ /* 0x081fe400078e02ff */
[----:B------:R-:W-:-:S02]  /*163c0*/  @!P6 IMAD R147, R147, R17, RZ ;  /* 0x000000119393e224 */ /* 0x000fc400078e02ff */
[-C--:B-1----:R-:W-:Y:S02]  /*163d0*/  @!P5 IMAD R11, R150, R17.reuse, RZ ;  /* 0x00000011960bd224 */ /* 0x082fe400078e02ff */
[-C--:B------:R-:W-:Y:S02]  /*163e0*/  @!P2 IMAD R5, R148, R17.reuse, RZ ;  /* 0x000000119405a224 */ /* 0x080fe400078e02ff */
[-C--:B------:R-:W-:Y:S02]  /*163f0*/  @!P1 IMAD R149, R149, R17.reuse, RZ ;  /* 0x0000001195959224 */ /* 0x080fe400078e02ff */
[----:B------:R-:W-:Y:S01]  /*16400*/  @!P3 IMAD R151, R151, R17, RZ ;  /* 0x000000119797b224 */ /* 0x000fe200078e02ff */
[----:B------:R0:W-:Y:S04]  /*16410*/  @!P0 STG.E.U8 desc[UR36][R6.64+0xf1], R145 ;  /* 0x0000f19106008986 */ /* 0x0001e8000c101124 */
[----:B------:R0:W-:Y:S04]  /*16420*/  @!P4 STG.E.U8 desc[UR36][R8.64+0xf0], R3 ;  /* 0x0000f0030800c986 */ /* 0x0001e8000c101124 */
[----:B------:R0:W-:Y:S04]  /*16430*/  @!P6 STG.E.U8 desc[UR36][R8.64+0xf1], R147 ;  /* 0x0000f1930800e986 */ /* 0x0001e8000c101124 */
[----:B------:R0:W-:Y:S04]  /*16440*/  @!P2 STG.E.U8 desc[UR36][R6.64+0xf8], R5 ;  /* 0x0000f8050600a986 */ /* 0x0001e8000c101124 */
[----:B------:R0:W-:Y:S04]  /*16450*/  @!P1 STG.E.U8 desc[UR36][R6.64+0xf9], R149 ;  /* 0x0000f99506009986 */ /* 0x0001e8000c101124 */
[----:B------:R0:W-:Y:S04]  /*16460*/  @!P5 STG.E.U8 desc[UR36][R8.64+0xf8], R11 ;  /* 0x0000f80b0800d986 */ /* 0x0001e8000c101124 */
[----:B------:R0:W-:Y:S02]  /*16470*/  @!P3 STG.E.U8 desc[UR36][R8.64+0xf9], R151 ;  /* 0x0000f9970800b986 */ /* 0x0001e4000c101124 */
.L_x_542:
[----:B------:R-:W-:Y:S05]  /*16480*/  BSYNC B0 ;  /* 0x0000000000007941 */ /* 0x000fea0003800000 */
.L_x_28:
[----:B0-----:R-:W5:Y:S04]  /*16490*/  LDL.LU R3, [R1+0x200] ;  /* 0x0002000001037983 */ /* 0x001f680000300800 */
[----:B------:R-:W5:Y:S01]  /*164a0*/  LDL.LU R2, [R1+0x204] ;  /* 0x0002040001027983 */ /* 0x000f620000300800 */
[----:B------:R-:W-:Y:S01]  /*164b0*/  ULDC UR4, c[0x0][0xc] ;  /* 0x0000030000047ab9 */ /* 0x000fe20000000800 */
[----:B------:R-:W-:Y:S01]  /*164c0*/  ULDC UR5, c[0x0][0x10] ;  /* 0x0000040000057ab9 */ /* 0x000fe20000000800 */
[----:B------:R-:W5:Y:S01]  /*164d0*/  LDC R5, c[0x0][0x14] ;  /* 0x00000500ff057b82 */ /* 0x000f620000000800 */
[----:B------:R-:W-:Y:S01]  /*164e0*/  UIMAD.WIDE.U32 UR4, UR4, UR5, URZ ;  /* 0x00000005040472a5 */ /* 0x000fe2000f8e003f */
[----:B------:R-:W-:Y:S01]  /*164f0*/  PRMT R0, RZ, 0x7610, R0 ;  /* 0x00007610ff007816 */ /* 0x000fe20000000000 */
[----:B------:R-:W-:Y:S01]  /*16500*/  UMOV UR42, 0xffffffff ;  /* 0xffffffff002a7882 */ /* 0x000fe20000000000 */
[----:B------:R-:W-:-:S03]  /*16510*/  UMOV UR43, 0xffffffff ;  /* 0xffffffff002b7882 */ /* 0x000fc60000000000 */
[----:B-----5:R-:W-:-:S04]  /*16520*/  IMAD.WIDE.U32 R2, R5, UR4, R2 ;  /* 0x0000000405027c25 */ /* 0x020fc8000f8e0002 */
[----:B------:R-:W-:Y:S01]  /*16530*/  IMAD R5, R5, UR5, RZ ;  /* 0x0000000505057c24 */ /* 0x000fe2000f8e02ff */
[----:B------:R-:W-:Y:S01]  /*16540*/  ULDC.64 UR4, c[0x0][0x650] ;  /* 0x0001940000047ab9 */ /* 0x000fe20000000a00 */
[----:B-1-3--:R-:W-:Y:S01]  /*16550*/  IMAD.MOV.U32 R6, RZ, RZ, R2 ;  /* 0x000000ffff067224 */ /* 0x00afe200078e0002 */
[----:B------:R-:W-:Y:S02]  /*16560*/  ISETP.GE.U32.AND P0, PT, R2, UR4, PT ;  /* 0x0000000402007c0c */ /* 0x000fe4000bf06070 */
[----:B------:R-:W-:-:S04]  /*16570*/  IADD3 R4, R3, R5, RZ ;  /* 0x0000000503047210 */ /* 0x000fc80007ffe0ff */
[----:B------:R-:W-:Y:S01]  /*16580*/  ISETP.GE.U32.AND.EX P0, PT, R4, UR5, PT, P0 ;  /* 0x0000000504007c0c */ /* 0x000fe2000bf06100 */
[----:B------:R0:W-:Y:S04]  /*16590*/  STL [R1+0x200], R4 ;  /* 0x0002000401007387 */ /* 0x0001e80000100800 */
[----:B------:R0:W-:Y:S08]  /*165a0*/  STL [R1+0x204], R6 ;  /* 0x0002040601007387 */ /* 0x0001f00000100800 */
[----:B------:R-:W-:Y:S05]  /*165b0*/  @P0 BRA `(.L_x_543) ;  /* 0x0000000400880947 */ /* 0x000fea0003800000 */
[----:B------:R-:W1:Y:S01]  /*165c0*/  S2UR UR6, SR_CTAID.X ;  /* 0x00000000000679c3 */ /* 0x000e620000002500 */
[----:B------:R-:W-:Y:S01]  /*165d0*/  ULDC.64 UR12, c[0x0][0x628] ;  /* 0x00018a00000c7ab9 */ /* 0x000fe20000000a00 */
[----:B------:R-:W-:Y:S01]  /*165e0*/  ULDC UR4, c[0x0][0x150] ;  /* 0x0000540000047ab9 */ /* 0x000fe20000000800 */
[----:B------:R-:W-:Y:S01]  /*165f0*/  ISETP.NE.U32.AND P0, PT, RZ, UR12, PT ;  /* 0x0000000cff007c0c */ /* 0x000fe2000bf05070 */
[----:B------:R-:W-:Y:S01]  /*16600*/  ULDC UR15, c[0x0][0x630] ;  /* 0x00018c00000f7ab9 */ /* 0x000fe20000000800 */
[----:B------:R-:W-:Y:S01]  /*16610*/  R2UR UR16, R6 ;  /* 0x00000000061072ca */ /* 0x000fe200000e0000 */
[----:B------:R-:W-:Y:S01]  /*16620*/  ULDC UR19, c[0x0][0x154] ;  /* 0x0000550000137ab9 */ /* 0x000fe20000000800 */
[----:B------:R-:W-:Y:S01]  /*16630*/  ISETP.NE.AND.EX P0, PT, RZ, UR13, PT, P0 ;  /* 0x0000000dff007c0c */ /* 0x000fe2000bf05300 */
[----:B------:R-:W3:Y:S01]  /*16640*/  S2UR UR18, SR_CTAID.Y ;  /* 0x00000000001279c3 */ /* 0x000ee20000002600 */
[----:B------:R-:W-:Y:S02]  /*16650*/  R2UR UR17, R4 ;  /* 0x00000000041172ca */ /* 0x000fe400000e0000 */
[----:B------:R-:W-:-:S02]  /*16660*/  R2UR UR10, R6 ;  /* 0x00000000060a72ca */ /* 0x000fc400000e0000 */
[----:B------:R-:W-:Y:S02]  /*16670*/  R2UR UR11, R4 ;  /* 0x00000000040b72ca */ /* 0x000fe400000e0000 */
[----:B-1----:R-:W-:-:S05]  /*16680*/  I2FP.F32.U32 R0, UR6 ;  /* 0x0000000600007c45 */ /* 0x002fca0008201000 */
[----:B------:R-:W-:-:S04]  /*16690*/  FMUL R0, R0, UR4 ;  /* 0x0000000400007c20 */ /* 0x000fc80008400000 */
[----:B------:R1:W0:Y:S01]  /*166a0*/  F2I.U32.TRUNC.NTZ R2, R0 ;  /* 0x0000000000027305 */ /* 0x000222000020f000 */
[----:B---3--:R-:W-:Y:S05]  /*166b0*/  @!P0 BRA `(.L_x_544) ;  /* 0x0000000000308947 */ /* 0x008fea0003800000 */
        /* <DEDUP_REMOVED lines=12> */
.L_x_544:
[----:B------:R-:W-:Y:S01]  /*16780*/  USHF.R.U64 UR43, UR10, UR15, UR11 ;  /* 0x0000000f0a2b7299 */ /* 0x000fe2000800120b */
[----:B-1----:R-:W-:Y:S01]  /*16790*/  I2FP.F32.U32 R0, UR18 ;  /* 0x0000001200007c45 */ /* 0x002fe20008201000 */
[----:B------:R-:W-:Y:S02]  /*167a0*/  USHF.R.U32.HI UR4, URZ, UR15, UR11 ;  /* 0x0000000f3f047299 */ /* 0x000fe4000801160b */
[----:B------:R-:W-:Y:S02]  /*167b0*/  UIADD3 UR10, UP0, URZ, -UR43, URZ ;  /* 0x8000002b3f0a7290 */ /* 0x000fe4000ff1e03f */
[----:B------:R-:W-:Y:S01]  /*167c0*/  FMUL R0, R0, UR19 ;  /* 0x0000001300007c20 */ /* 0x000fe20008400000 */
[----:B------:R-:W-:Y:S01]  /*167d0*/  ULDC.64 UR12, c[0x0][0x620] ;  /* 0x00018800000c7ab9 */ /* 0x000fe20000000a00 */
[----:B------:R-:W-:Y:S01]  /*167e0*/  UIADD3.X UR4, URZ, ~UR4, URZ, UP0, !UPT ;  /* 0x800000043f047290 */ /* 0x000fe200087fe43f */
[----:B------:R-:W-:Y:S01]  /*167f0*/  UMOV UR8, UR16 ;  /* 0x0000001000087c82 */ /* 0x000fe20008000000 */
[----:B------:R-:W-:-:S02]  /*16800*/  UMOV UR9, UR17 ;  /* 0x0000001100097c82 */ /* 0x000fc40008000000 */
[----:B------:R-:W-:Y:S01]  /*16810*/  UIMAD UR4, UR4, UR12, URZ ;  /* 0x0000000c040472a4 */ /* 0x000fe2000f8e023f */
[----:B------:R-:W1:Y:S01]  /*16820*/  F2I.U32.TRUNC.NTZ R0, R0 ;  /* 0x0000000000007305 */ /* 0x000e62000020f000 */
[----:B------:R-:W-:Y:S01]  /*16830*/  UIMAD.WIDE.U32 UR8, UR10, UR12, UR8 ;  /* 0x0000000c0a0872a5 */ /* 0x000fe2000f8e0008 */
[----:B0-----:R-:W-:Y:S01]  /*16840*/  R2UR UR12, R2 ;  /* 0x00000000020c72ca */ /* 0x001fe200000e0000 */
[----:B------:R-:W-:Y:S01]  /*16850*/  UIMAD UR10, UR10, UR13, UR4 ;  /* 0x0000000d0a0a72a4 */ /* 0x000fe2000f8e0204 */
[----:B------:R-:W-:Y:S01]  /*16860*/  ULDC UR11, c[0x0][0x618] ;  /* 0x00018600000b7ab9 */ /* 0x000fe20000000800 */
[----:B------:R-:W-:Y:S02]  /*16870*/  ULDC UR21, c[0x0][0x658] ;  /* 0x0001960000157ab9 */ /* 0x000fe40000000800 */
[----:B------:R-:W-:Y:S01]  /*16880*/  UIADD3 UR9, UR9, UR10, URZ ;  /* 0x0000000a09097290 */ /* 0x000fe2000fffe03f */
[----:B------:R-:W-:Y:S01]  /*16890*/  UMOV UR15, 0xffffffff ;  /* 0xffffffff000f7882 */ /* 0x000fe20000000000 */
[----:B------:R-:W-:Y:S01]  /*168a0*/  ULDC.64 UR4, c[0x0][0x640] ;  /* 0x0001900000047ab9 */ /* 0x000fe20000000a00 */
[----:B------:R-:W-:Y:S01]  /*168b0*/  USHF.L.U32 UR15, UR15, UR21, URZ ;  /* 0x000000150f0f7299 */ /* 0x000fe2000800063f */
[----:B------:R-:W-:Y:S01]  /*168c0*/  ISETP.NE.U32.AND P0, PT, RZ, UR4, PT ;  /* 0x00000004ff007c0c */ /* 0x000fe2000bf05070 */
[----:B------:R-:W-:-:S02]  /*168d0*/  USHF.R.U64 UR16, UR8, UR11, UR9 ;  /* 0x0000000b08107299 */ /* 0x000fc40008001209 */
[----:B------:R-:W-:Y:S01]  /*168e0*/  USHF.R.U32.HI UR8, URZ, UR11, UR9 ;  /* 0x0000000b3f087299 */ /* 0x000fe20008011609 */
[----:B-1----:R-:W-:Y:S01]  /*168f0*/  R2UR UR14, R0 ;  /* 0x00000000000e72ca */ /* 0x002fe200000e0000 */
[----:B------:R-:W-:Y:S01]  /*16900*/  ULDC UR17, c[0x0][0x608] ;  /* 0x0001820000117ab9 */ /* 0x000fe20000000800 */
[----:B------:R-:W-:Y:S01]  /*16910*/  ULOP3.LUT UR41, URZ, UR15, URZ, 0x33, !UPT ;  /* 0x0000000f3f297292 */ /* 0x000fe2000f8e333f */
[----:B------:R-:W-:Y:S01]  /*16920*/  ISETP.NE.AND.EX P0, PT, RZ, UR5, PT, P0 ;  /* 0x00000005ff007c0c */ /* 0x000fe2000bf05300 */
[----:B------:R-:W-:Y:S02]  /*16930*/  USHF.R.U64 UR15, UR16, UR17, UR8 ;  /* 0x00000011100f7299 */ /* 0x000fe40008001208 */
[----:B------:R-:W-:Y:S02]  /*16940*/  USHF.R.U32.HI UR8, URZ, UR17, UR8 ;  /* 0x000000113f087299 */ /* 0x000fe40008011608 */
[----:B------:R-:W-:Y:S02]  /*16950*/  UIADD3 UR12, -UR12, URZ, URZ ;  /* 0x0000003f0c0c7290 */ /* 0x000fe4000fffe13f */
[----:B------:R-:W-:Y:S01]  /*16960*/  USHF.R.U64 UR17, UR15, UR21, UR8 ;  /* 0x000000150f117299 */ /* 0x000fe20008001208 */
[----:B------:R-:W-:Y:S01]  /*16970*/  UMOV UR19, 0x1 ;  /* 0x0000000100137882 */ /* 0x000fe20000000000 */
[----:B------:R-:W-:Y:S01]  /*16980*/  ULDC UR13, c[0x0][0x144] ;  /* 0x00005100000d7ab9 */ /* 0x000fe20000000800 */
[----:B------:R-:W-:Y:S01]  /*16990*/  ULDC UR7, c[0x0][0x600] ;  /* 0x0001800000077ab9 */ /* 0x000fe20000000800 */
[----:B------:R-:W-:-:S02]  /*169a0*/  USHF.L.U32 UR24, UR19, UR21, URZ ;  /* 0x0000001513187299 */ /* 0x000fc4000800063f */
[----:B------:R-:W-:Y:S02]  /*169b0*/  USHF.R.U32.HI UR8, URZ, UR21, UR8 ;  /* 0x000000153f087299 */ /* 0x000fe40008011608 */
[----:B------:R-:W-:Y:S02]  /*169c0*/  UIMAD UR21, UR13, UR12, UR6 ;  /* 0x0000000c0d1572a4 */ /* 0x000fe4000f8e0206 */
[----:B------:R-:W-:Y:S02]  /*169d0*/  UIADD3 UR20, UR7, -0x1, URZ ;  /* 0xffffffff07147890 */ /* 0x000fe4000fffe03f */
[----:B------:R-:W-:Y:S01]  /*169e0*/  UIADD3 UR19, -UR14, URZ, URZ ;  /* 0x0000003f0e137290 */ /* 0x000fe2000fffe13f */
        /* <DEDUP_REMOVED lines=17> */
.L_x_545:
[----:B------:R-:W-:Y:S01]  /*16b00*/  UISETP.NE.AND UP0, UPT, UR46, URZ, UPT ;  /* 0x0000003f2e00728c */ /* 0x000fe2000bf05270 */
[----:B------:R-:W-:Y:S01]  /*16b10*/  MOV R0, 0x1 ;  /* 0x0000000100007802 */ /* 0x000fe20000000f00 */
[----:B------:R-:W-:Y:S02]  /*16b20*/  USHF.R.U64 UR4, UR6, UR22, UR8 ;  /* 0x0000001606047299 */ /* 0x000fe40008001208 */
[----:B------:R-:W-:Y:S02]  /*16b30*/  ULOP3.LUT UR41, UR15, UR41, URZ, 0xc0, !UPT ;  /* 0x000000290f297292 */ /* 0x000fe4000f8ec03f */
[----:B------:R-:W-:Y:S02]  /*16b40*/  UIADD3 UR5, -UR4, URZ, URZ ;  /* 0x0000003f04057290 */ /* 0x000fe4000fffe13f */
[----:B------:R-:W-:Y:S02]  /*16b50*/  UIMAD UR41, UR24, UR4, UR41 ;  /* 0x00000004182972a4 */ /* 0x000fe4000f8e0229 */
[----:B------:R-:W-:-:S02]  /*16b60*/  ULOP3.LUT UR16, UR16, UR20, URZ, 0xc0, !UPT ;  /* 0x0000001410107292 */ /* 0x000fc4000f8ec03f */
[----:B------:R-:W-:Y:S02]  /*16b70*/  @UP0 UIMAD UR21, UR25, UR19, UR18 ;  /* 0x00000013191502a4 */ /* 0x000fe4000f8e0212 */
[----:B------:R-:W-:-:S03]  /*16b80*/  UIMAD UR4, UR5, UR23, UR17 ;  /* 0x00000017050472a4 */ /* 0x000fc6000f8e0211 */
[----:B------:R-:W-:Y:S01]  /*16b90*/  ULDC UR5, c[0x0][0x610] ;  /* 0x0001840000057ab9 */ /* 0x000fe20000000800 */
[----:B------:R-:W-:Y:S02]  /*16ba0*/  UIMAD UR4, UR4, UR7, UR16 ;  /* 0x00000007040472a4 */ /* 0x000fe4000f8e0210 */
[----:B------:R-:W-:-:S04]  /*16bb0*/  UIMAD UR41, UR41, UR5, UR21 ;  /* 0x00000005292972a4 */ /* 0x000fc8000f8e0215 */
[----:B------:R-:W-:Y:S02]  /*16bc0*/  USEL UR42, UR4, UR41, !UP0 ;  /* 0x00000029042a7287 */ /* 0x000fe4000c000000 */
[----:B------:R-:W-:-:S12]  /*16bd0*/  USEL UR41, UR41, UR4, !UP0 ;  /* 0x0000000429297287 */ /* 0x000fd8000c000000 */
.L_x_543:
[----:B------:R-:W-:-:S13]  /*16be0*/  LOP3.LUT P0, RZ, R0, 0xff, RZ, 0xc0, !PT ;  /* 0x000000ff00ff7812 */ /* 0x000fda000780c0ff */
[----:B------:R-:W-:Y:S05]  /*16bf0*/  @P0 BRA `(.L_x_546) ;  /* 0xfffffea4004c0947 */ /* 0x000fea000383ffff */
[----:B------:R-:W-:Y:S05]  /*16c00*/  EXIT ;  /* 0x000000000000794d */ /* 0x000fea0003800000 */
.L_x_3:
[----:B------:R-:W2:Y:S01]  /*16c10*/  LDL R5, [R1+0x204] ;  /* 0x0002040001057983 */ /* 0x000ea20000100800 */
[----:B------:R-:W-:-:S03]  /*16c20*/  ULDC.64 UR8, c[0x0][0x650] ;  /* 0x0001940000087ab9 */ /* 0x000fc60000000a00 */
[----:B------:R-:W3:Y:S01]  /*16c30*/  LDL R4, [R1+0x200] ;  /* 0x0002000001047983 */ /* 0x000ee20000100800 */
[----:B------:R-:W-:Y:S01]  /*16c40*/  PRMT R0, RZ, 0x7610, R0 ;  /* 0x00007610ff007816 */ /* 0x000fe20000000000 */
[----:B------:R-:W-:Y:S01]  /*16c50*/  IMAD.MOV.U32 R3, RZ, RZ, -0x1 ;  /* 0xffffffffff037424 */ /* 0x000fe200078e00ff */
[----:B------:R-:W-:Y:S01]  /*16c60*/  MOV R2, 0xffffffff ;  /* 0xffffffff00027802 */ /* 0x000fe20000000f00 */
[----:B------:R-:W-:Y:S01]  /*16c70*/  IMAD.MOV.U32 R9, RZ, RZ, -0x1 ;  /* 0xffffffffff097424 */ /* 0x000fe200078e00ff */
[----:B--2---:R-:W-:-:S04]  /*16c80*/  ISETP.GE.U32.AND P0, PT, R5, UR8, PT ;  /* 0x0000000805007c0c */ /* 0x004fc8000bf06070 */
[----:B---3--:R-:W-:-:S13]  /*16c90*/  ISETP.GE.U32.AND.EX P0, PT, R4, UR9, PT, P0 ;  /* 0x0000000904007c0c */ /* 0x008fda000bf06100 */
[----:B------:R-:W-:Y:S05]  /*16ca0*/  @P0 BRA `(.L_x_547) ;  /* 0x00000004008c0947 */ /* 0x000fea0003800000 */
[----:B------:R-:W-:Y:S01]  /*16cb0*/  I2FP.F32.U32 R0, UR4 ;  /* 0x0000000400007c45 */ /* 0x000fe20008201000 */
[----:B0-----:R-:W-:Y:S01]  /*16cc0*/  ULDC.64 UR16, c[0x0][0x628] ;  /* 0x00018a0000107ab9 */ /* 0x001fe20000000a00 */
        /* <DEDUP_REMOVED lines=24> */
.L_x_548:
        /* <DEDUP_REMOVED lines=24> */
[----:B------:R-:W-:Y:S01]  /*16fd0*/  UMOV UR19, 0x1 ;  /* 0x0000000100137882 */ /* 0x000fe20000000000 */
[----:B------:R-:W-:Y:S01]  /*16fe0*/  ULDC UR20, c[0x0][0x608] ;  /* 0x0001820000147ab9 */ /* 0x000fe20000000800 */
[----:B------:R-:W-:Y:S01]  /*16ff0*/  USHF.L.U32 UR26, UR19, UR23, URZ ;  /* 0x00000017131a7299 */ /* 0x000fe2000800063f */
[----:B------:R-:W-:Y:S01]  /*17000*/  ISETP.NE.AND.EX P0, PT, RZ, UR9, PT, P0 ;  /* 0x00000009ff007c0c */ /* 0x000fe2000bf05300 */
[----:B------:R-:W-:Y:S02]  /*17010*/  USHF.R.U64 UR19, UR18, UR20, UR11 ;  /* 0x0000001412137299 */ /* 0x000fe4000800120b */
[----:B------:R-:W-:Y:S02]  /*17020*/  USHF.R.U32.HI UR11, URZ, UR20, UR11 ;  /* 0x000000143f0b7299 */ /* 0x000fe4000801160b */
[----:B------:R-:W-:-:S02]  /*17030*/  UIADD3 UR15, -UR15, URZ, URZ ;  /* 0x0000003f0f0f7290 */ /* 0x000fc4000fffe13f */
[----:B------:R-:W-:Y:S01]  /*17040*/  USHF.R.U64 UR20, UR19, UR23, UR11 ;  /* 0x0000001713147299 */ /* 0x000fe2000800120b */
[----:B------:R-:W-:Y:S01]  /*17050*/  ULDC UR16, c[0x0][0x144] ;  /* 0x0000510000107ab9 */ /* 0x000fe20000000800 */
[----:B------:R-:W-:Y:S01]  /*17060*/  ULDC UR6, c[0x0][0x600] ;  /* 0x0001800000067ab9 */ /* 0x000fe20000000800 */
[----:B------:R-:W-:Y:S02]  /*17070*/  USHF.R.U32.HI UR11, URZ, UR23, UR11 ;  /* 0x000000173f0b7299 */ /* 0x000fe4000801160b */
[----:B------:R-:W-:Y:S02]  /*17080*/  UIMAD UR23, UR16, UR15, UR4 ;  /* 0x0000000f101772a4 */ /* 0x000fe4000f8e0204 */
[----:B------:R-:W-:Y:S02]  /*17090*/  UIADD3 UR22, UR6, -0x1, URZ ;  /* 0xffffffff06167890 */ /* 0x000fe4000fffe03f */
[----:B------:R-:W-:Y:S02]  /*170a0*/  ULOP3.LUT UR27, URZ, UR13, URZ, 0x33, !UPT ;  /* 0x0000000d3f1b7292 */ /* 0x000fe4000f8e333f */
        /* <DEDUP_REMOVED lines=18> */
.L_x_549:
[----:B------:R-:W-:Y:S01]  /*171d0*/  UISETP.NE.AND UP0, UPT, UR46, URZ, UPT ;  /* 0x0000003f2e00728c */ /* 0x000fe2000bf05270 */
[----:B------:R-:W-:Y:S01]  /*171e0*/  MOV R0, 0x1 ;  /* 0x0000000100007802 */ /* 0x000fe20000000f00 */
[----:B------:R-:W-:Y:S01]  /*171f0*/  USHF.R.U64 UR8, UR4, UR24, UR11 ;  /* 0x0000001804087299 */ /* 0x000fe2000800120b */
[----:B------:R-:W-:Y:S01]  /*17200*/  IMAD.U32 R9, RZ, RZ, UR5 ;  /* 0x00000005ff097e24 */ /* 0x000fe2000f8e00ff */
[----:B------:R-:W-:Y:S02]  /*17210*/  ULOP3.LUT UR4, UR19, UR27, URZ, 0xc0, !UPT ;  /* 0x0000001b13047292 */ /* 0x000fe4000f8ec03f */
[----:B------:R-:W-:Y:S02]  /*17220*/  ULOP3.LUT UR18, UR18, UR22, URZ, 0xc0, !UPT ;  /* 0x0000001612127292 */ /* 0x000fe4000f8ec03f */
[----:B------:R-:W-:-:S03]  /*17230*/  UIMAD UR4, UR26, UR8, UR4 ;  /* 0x000000081a0472a4 */ /* 0x000fc6000f8e0204 */
[----:B------:R-:W-:Y:S02]  /*17240*/  @UP0 UIMAD UR23, UR28, UR21, UR7 ;  /* 0x000000151c1702a4 */ /* 0x000fe4000f8e0207 */
[----:B------:R-:W-:-:S03]  /*17250*/  UIADD3 UR7, -UR8, URZ, URZ ;  /* 0x0000003f08077290 */ /* 0x000fc6000fffe13f */
[----:B------:R-:W-:Y:S01]  /*17260*/  ULDC UR8, c[0x0][0x610] ;  /* 0x0001840000087ab9 */ /* 0x000fe20000000800 */
[----:B------:R-:W-:Y:S02]  /*17270*/  UIMAD UR7, UR7, UR25, UR20 ;  /* 0x00000019070772a4 */ /* 0x000fe4000f8e0214 */
[----:B------:R-:W-:Y:S02]  /*17280*/  UIMAD UR4, UR4, UR8, UR23 ;  /* 0x00000008040472a4 */ /* 0x000fe4000f8e0217 */
[----:B------:R-:W-:-:S04]  /*17290*/  UIMAD UR7, UR7, UR6, UR18 ;  /* 0x00000006070772a4 */ /* 0x000fc8000f8e0212 */
[----:B------:R-:W-:Y:S02]  /*172a0*/  USEL UR6, UR7, UR4, !UP0 ;  /* 0x0000000407067287 */ /* 0x000fe4000c000000 */
[----:B------:R-:W-:-:S04]  /*172b0*/  USEL UR4, UR4, UR7, !UP0 ;  /* 0x0000000704047287 */ /* 0x000fc8000c000000 */
[----:B------:R-:W-:Y:S02]  /*172c0*/  MOV R2, UR6 ;  /* 0x0000000600027c02 */ /* 0x000fe40008000f00 */
[----:B------:R-:W-:-:S07]  /*172d0*/  IMAD.U32 R3, RZ, RZ, UR4 ;  /* 0x00000004ff037e24 */ /* 0x000fce000f8e00ff */
.L_x_547:
[----:B------:R-:W-:-:S08]  /*172e0*/  NOP ;  /* 0x0000000000007918 */ /* 0x000fd00000000000 */
[----:B0-----:R-:W0:-:S00]  /*172f0*/  USETMAXREG.DEALLOC.CTAPOOL 0x18 ;  /* 0x00000018000079c8 */ /* 0x001e0000080e0500 */
[----:B------:R-:W-:-:S13]  /*17300*/  ISETP.NE.AND P0, PT, RZ, UR10, PT ;  /* 0x0000000aff007c0c */ /* 0x000fda000bf05270 */
[----:B------:R-:W-:Y:S05]  /*17310*/  @P0 EXIT ;  /* 0x000000000000094d */ /* 0x000fea0003800000 */
[----:B0-----:R-:W-:Y:S01]  /*17320*/  LOP3.LUT P0, RZ, R0, 0xff, RZ, 0xc0, !PT ;  /* 0x000000ff00ff7812 */ /* 0x001fe2000780c0ff */
[----:B------:R-:W-:Y:S01]  /*17330*/  IMAD.MOV.U32 R6, RZ, RZ, RZ ;  /* 0x000000ffff067224 */ /* 0x000fe200078e00ff */
[----:B------:R-:W-:-:S11]  /*17340*/  MOV R0, 0x1 ;  /* 0x0000000100007802 */ /* 0x000fd60000000f00 */
[----:B------:R-:W-:Y:S05]  /*17350*/  @!P0 BRA `(.L_x_550) ;  /* 0x0000000c005c8947 */ /* 0x000fea0003800000 */
[----:B------:R-:W0:Y:S01]  /*17360*/  S2R R4, SR_TID.X ;  /* 0x0000000000047919 */ /* 0x000e220000002100 */
[----:B------:R-:W-:Y:S01]  /*17370*/  ULDC UR4, c[0x0][0x28c] ;  /* 0x0000a30000047ab9 */ /* 0x000fe20000000800 */
[----:B------:R-:W-:Y:S01]  /*17380*/  ULDC UR6, c[0x0][0x658] ;  /* 0x0001960000067ab9 */ /* 0x000fe20000000800 */
[----:B------:R-:W-:Y:S01]  /*17390*/  UIADD3 UR10, UR4, 0x7f, URZ ;  /* 0x0000007f040a7890 */ /* 0x000fe2000fffe03f */
[----:B------:R-:W-:Y:S01]  /*173a0*/  BSSY B0, `(.L_x_550) ;  /* 0x00000d2000007945 */ /* 0x000fe20003800000 */
[----:B------:R-:W-:Y:S01]  /*173b0*/  UMOV UR7, 0xffffffff ;  /* 0xffffffff00077882 */ /* 0x000fe20000000000 */
[----:B------:R-:W-:Y:S01]  /*173c0*/  ULDC UR5, c[0x0][0x600] ;  /* 0x0001800000057ab9 */ /* 0x000fe20000000800 */
[----:B------:R-:W-:Y:S01]  /*173d0*/  UMOV UR9, 0x1 ;  /* 0x0000000100097882 */ /* 0x000fe20000000000 */
[----:B------:R-:W-:Y:S01]  /*173e0*/  USHF.L.U32 UR7, UR7, UR6, URZ ;  /* 0x0000000607077299 */ /* 0x000fe2000800063f */
[----:B------:R-:W-:Y:S01]  /*173f0*/  MOV R8, 0x1 ;  /* 0x0000000100087802 */ /* 0x000fe20000000f00 */
[----:B------:R-:W-:Y:S01]  /*17400*/  UIADD3 UR4, UR5, -0x1, URZ ;  /* 0xffffffff05047890 */ /* 0x000fe2000fffe03f */
[----:B------:R-:W-:Y:S01]  /*17410*/  IMAD.MOV.U32 R0, RZ, RZ, 0x1 ;  /* 0x00000001ff007424 */ /* 0x000fe200078e00ff */
[----:B------:R-:W-:Y:S01]  /*17420*/  USHF.R.S32.HI UR11, URZ, 0x1f, UR10 ;  /* 0x0000001f3f0b7899 */ /* 0x000fe2000801140a */
[----:B------:R-:W-:Y:S01]  /*17430*/  MOV R6, RZ ;  /* 0x000000ff00067202 */ /* 0x000fe20000000f00 */
[----:B------:R-:W-:Y:S01]  /*17440*/  ULDC UR8, c[0x0][0xc] ;  /* 0x0000030000087ab9 */ /* 0x000fe20000000800 */
[----:B------:R-:W-:-:S02]  /*17450*/  USHF.L.U32 UR5, UR9, UR6, URZ ;  /* 0x0000000609057299 */ /* 0x000fc4000800063f */
[----:B------:R-:W-:Y:S01]  /*17460*/  ULEA.HI UR11, UR11, UR10, URZ, 0x7 ;  /* 0x0000000a0b0b7291 */ /* 0x000fe2000f8f383f */
[----:B------:R-:W-:Y:S01]  /*17470*/  ULDC UR9, c[0x0][0x10] ;  /* 0x0000040000097ab9 */ /* 0x000fe20000000800 */
[----:B------:R-:W-:Y:S02]  /*17480*/  ULOP3.LUT UR6, URZ, UR7, URZ, 0x33, !UPT ;  /* 0x000000073f067292 */ /* 0x000fe4000f8e333f */
[----:B------:R-:W-:Y:S01]  /*17490*/  UIMAD.WIDE.U32 UR8, UR8, UR9, URZ ;  /* 0x00000009080872a5 */ /* 0x000fe2000f8e003f */
[----:B------:R-:W-:Y:S01]  /*174a0*/  ULDC UR7, c[0x0][0x14] ;  /* 0x0000050000077ab9 */ /* 0x000fe20000000800 */
[----:B------:R-:W-:Y:S02]  /*174b0*/  USHF.R.S32.HI UR18, URZ, 0x7, UR11 ;  /* 0x000000073f127899 */ /* 0x000fe4000801140b */
[----:B------:R-:W-:Y:S02]  /*174c0*/  UIMAD.WIDE.U32 UR20, UR8, UR7, URZ ;  /* 0x00000007081472a5 */ /* 0x000fe4000f8e003f */
[----:B------:R-:W-:-:S02]  /*174d0*/  UIMAD UR13, UR9, UR7, URZ ;  /* 0x00000007090d72a4 */ /* 0x000fc4000f8e023f */
[----:B------:R-:W-:Y:S01]  /*174e0*/  ULOP3.LUT UR24, UR40, 0x2, URZ, 0xfc, !UPT ;  /* 0x0000000228187892 */ /* 0x000fe2000f8efc3f */
[C---:B0-----:R-:W-:Y:S01]  /*174f0*/  LOP3.LUT P2, RZ, R4.reuse, 0x7f, RZ, 0xc0, !PT ;  /* 0x0000007f04ff7812 */ /* 0x041fe2000784c0ff */
[----:B------:R-:W-:Y:S01]  /*17500*/  UIADD3 UR13, UR21, UR13, URZ ;  /* 0x0000000d150d7290 */ /* 0x000fe2000fffe03f */
[----:B------:R-:W-:Y:S01]  /*17510*/  LOP3.LUT P0, RZ, R4, 0x1f, RZ, 0xc0, !PT ;  /* 0x0000001f04ff7812 */ /* 0x000fe2000780c0ff */
[----:B------:R-:W-:Y:S01]  /*17520*/  UIADD3 UR25, UR18, 0x1, URZ ;  /* 0x0000000112197890 */ /* 0x000fe2000fffe03f */
[----:B------:R-:W-:Y:S02]  /*17530*/  ULDC.64 UR22, c[0x0][0x198] ;  /* 0x0000660000167ab9 */ /* 0x000fe40000000a00 */
[----:B------:R-:W-:-:S13]  /*17540*/  PLOP3.LUT P0, PT, P0, P2, PT, 0x8a, 0x0 ;  /* 0x000000000000781c */ /* 0x000fda0000705172 */
.L_x_562:
[----:B------:R-:W-:-:S03]  /*17550*/  UMOV UR7, 0xffffffff ;  /* 0xffffffff00077882 */ /* 0x000fc60000000000 */
[----:B------:R-:W-:Y:S05]  /*17560*/  BRA.DIV UR7, `(.L_x_551) ;  /* 0x0000000e07e87947 */ /* 0x000fea000b800000 */
[----:B------:R-:W-:-:S13]  /*17570*/  ELECT P6, URZ, PT ;  /* 0x00000000003f782f */ /* 0x000fda00038c0000 */
.L_x_574:
[----:B------:R-:W0:Y:S01]  /*17580*/  LDC R4, c[0x0][0x28c] ;  /* 0x0000a300ff047b82 */ /* 0x000e220000000800 */
[----:B------:R-:W-:Y:S01]  /*17590*/  BSSY B1, `(.L_x_552) ;  /* 0x0000035000017945 */ /* 0x000fe20003800000 */
[----:B0-----:R-:W-:-:S13]  /*175a0*/  ISETP.LT.OR P6, PT, R4, 0x1, !P6 ;  /* 0x000000010400780c */ /* 0x001fda00077c1670 */
[----:B------:R-:W-:Y:S05]  /*175b0*/  @P6 BRA `(.L_x_553) ;  /* 0x0000000000c86947 */ /* 0x000fea0003800000 */
[----:B------:R-:W-:Y:S01]  /*175c0*/  SHF.L.U32 R11, R3, 0x8, RZ ;  /* 0x00000008030b7819 */ /* 0x000fe200000006ff */
[----:B------:R-:W-:Y:S01]  /*175d0*/  IMAD.SHL.U32 R2, R2, 0x100, RZ ;  /* 0x0000010002027824 */ /* 0x000fe200078e00ff */
[----:B------:R-:W-:Y:S01]  /*175e0*/  MOV R14, UR25 ;  /* 0x00000019000e7c02 */ /* 0x000fe20008000f00 */
[----:B------:R-:W-:Y:S01]  /*175f0*/  IMAD.MOV.U32 R12, RZ, RZ, RZ ;  /* 0x000000ffff0c7224 */ /* 0x000fe200078e00ff */
[----:B------:R-:W-:Y:S01]  /*17600*/  MOV R4, R6 ;  /* 0x0000000600047202 */ /* 0x000fe20000000f00 */
[----:B------:R-:W-:-:S07]  /*17610*/  IMAD.MOV.U32 R3, RZ, RZ, R0 ;  /* 0x000000ffff037224 */ /* 0x000fce00078e0000 */
.L_x_557:
[----:B------:R-:W0:Y:S01]  /*17620*/  S2R R10, SR_CgaCtaId ;  /* 0x00000000000a7919 */ /* 0x000e220000008800 */
[----:B------:R-:W-:Y:S01]  /*17630*/  MOV R5, 0x400 ;  /* 0x0000040000057802 */ /* 0x000fe20000000f00 */
[----:B------:R-:W1:Y:S03]  /*17640*/  @!P2 LDC R7, c[0x0][0x500] ;  /* 0x00014000ff07ab82 */ /* 0x000e660000000800 */
[----:B0-----:R-:W-:Y:S02]  /*17650*/  LEA R13, R10, R5, 0x18 ;  /* 0x000000050a0d7211 */ /* 0x001fe400078ec0ff */
[----:B------:R-:W-:-:S03]  /*17660*/  SHF.L.U32 R5, R3, 0x1f, RZ ;  /* 0x0000001f03057819 */ /* 0x000fc600000006ff */
[----:B------:R-:W-:-:S04]  /*17670*/  IMAD R10, R4, 0x8, R13 ;  /* 0x00000008040a7824 */ /* 0x000fc800078e020d */
[----:B------:R-:W0:Y:S02]  /*17680*/  SYNCS.PHASECHK.TRANS64.TRYWAIT P1, [R10+URZ+0x28], R5 ;  /* 0x000028050a0075a7 */ /* 0x000e24000802017f */
[----:B01----:R-:W-:Y:S05]  /*17690*/  @!P1 BRA `(.L_x_554) ;  /* 0x0000000c00bc9947 */ /* 0x003fea0003800000 */
.L_x_575:
[----:B------:R-:W-:Y:S01]  /*176a0*/  UPRMT UR7, UR24, 0x9910, URZ ;  /* 0x0000991018077896 */ /* 0x000fe2000800003f */
[----:B------:R1:W-:Y:S03]  /*176b0*/  @!P2 SYNCS.ARRIVE.TRANS64 RZ, [R10+URZ], R7 ;  /* 0x000000070affa9a7 */ /* 0x0003e6000800003f */
[----:B------:R-:W-:-:S06]  /*176c0*/  UISETP.NE.AND UP0, UPT, UR7, 0x2, UPT ;  /* 0x000000020700788c */ /* 0x000fcc000bf05270 */
[----:B------:R-:W-:-:S13]  /*176d0*/  PLOP3.LUT P1, PT, PT, PT, UP0, 0x80, 0x0 ;  /* 0x000000000000781c */ /* 0x000fda0003f2f008 */
[----:B-1----:R-:W-:Y:S05]  /*176e0*/  @P1 BRA `(.L_x_555) ;  /* 0x0000000000041947 */ /* 0x002fea0003800000 */
[----:B------:R-:W-:Y:S01]  /*176f0*/  BPT.TRAP 0x1 ;  /* 0x000000040000795c */ /* 0x000fe20000300000 */
.L_x_555:
[----:B------:R-:W-:Y:S05]  /*17700*/  @P0 BRA `(.L_x_556) ;  /* 0x0000000000040947 */ /* 0x000fea0003800000 */
[----:B------:R-:W-:Y:S01]  /*17710*/  BPT.TRAP 0x1 ;  /* 0x000000040000795c */ /* 0x000fe20000300000 */
.L_x_556:
[----:B------:R-:W-:Y:S01]  /*17720*/  LEA R13, R4, R13, 0xf ;  /* 0x0000000d040d7211 */ /* 0x000fe200078e78ff */
[----:B------:R-:W-:Y:S01]  /*17730*/  UIADD3 UR14, UP0, UR22, 0xf0, URZ ;  /* 0x000000f0160e7890 */ /* 0x000fe2000ff1e03f */
[----:B------:R-:W-:Y:S01]  /*17740*/  R2UR UR9, R10 ;  /* 0x000000000a0972ca */ /* 0x000fe200000e0000 */
[----:B------:R-:W-:Y:S01]  /*17750*/  UIADD3 UR26, UP1, UR22, 0x1f0, URZ ;  /* 0x000001f0161a7890 */ /* 0x000fe2000ff3e03f */
[----:B------:R-:W-:Y:S01]  /*17760*/  R2UR UR7, R13 ;  /* 0x000000000d0772ca */ /* 0x000fe200000e0000 */
[----:B------:R-:W-:Y:S01]  /*17770*/  UIADD3.X UR15, URZ, UR23, URZ, UP0, !UPT ;  /* 0x000000173f0f7290 */ /* 0x000fe200087fe43f */
[----:B------:R-:W-:Y:S01]  /*17780*/  R2UR UR11, R11 ;  /* 0x000000000b0b72ca */ /* 0x000fe200000e0000 */
[----:B------:R-:W-:Y:S01]  /*17790*/  VIADD R4, R4, 0x1 ;  /* 0x0000000104047836 */ /* 0x000fe20000000000 */
[----:B------:R-:W-:Y:S01]  /*177a0*/  R2UR UR10, R12 ;  /* 0x000000000c0a72ca */ /* 0x000fe200000e0000 */
[----:B------:R-:W-:Y:S01]  /*177b0*/  UIADD3.X UR27, URZ, UR23, URZ, UP1, !UPT ;  /* 0x000000173f1b7290 */ /* 0x000fe20008ffe43f */
[----:B------:R-:W-:Y:S01]  /*177c0*/  R2UR UR12, R9 ;  /* 0x00000000090c72ca */ /* 0x000fe200000e0000 */
[----:B------:R-:W-:Y:S01]  /*177d0*/  UMOV UR16, 0x0 ;  /* 0x0000000000107882 */ /* 0x000fe20000000000 */
[----:B------:R-:W-:Y:S01]  /*177e0*/  IADD3 R14, R14, -0x1, RZ ;  /* 0xffffffff0e0e7810 */ /* 0x000fe20007ffe0ff */
[----:B------:R-:W-:Y:S01]  /*177f0*/  UMOV UR17, 0x10000000 ;  /* 0x1000000000117882 */ /* 0x000fe20000000000 */
[----:B------:R-:W-:Y:S01]  /*17800*/  R2UR UR19, R2 ;  /* 0x00000000021372ca */ /* 0x000fe200000e0000 */
[----:B------:R-:W-:Y:S01]  /*17810*/  VIADD R12, R12, 0x80 ;  /* 0x000000800c0c7836 */ /* 0x000fe20000000000 */
[----:B------:R-:W-:Y:S01]  /*17820*/  ISETP.GT.AND P3, PT, R14, 0x1, PT ;  /* 0x000000010e00780c */ /* 0x000fe20003f64270 */
[----:B------:R-:W-:Y:S01]  /*17830*/  UIADD3 UR8, UR7, 0x100, URZ ;  /* 0x0000010007087890 */ /* 0x000fe2000fffe03f */
[----:B------:R-:W-:Y:S01]  /*17840*/  ISETP.NE.AND P1, PT, R4, 0x5, PT ;  /* 0x000000050400780c */ /* 0x000fe20003f25270 */
[----:B------:R-:W-:-:S03]  /*17850*/  UIADD3 UR7, UR7, 0x28100, URZ ;  /* 0x0002810007077890 */ /* 0x000fc6000fffe03f */
[----:B0-----:R-:W-:Y:S02]  /*17860*/  SEL R10, RZ, 0x1, P1 ;  /* 0x00000001ff0a7807 */ /* 0x001fe40000800000 */
[----:B------:R-:W-:Y:S02]  /*17870*/  SEL R4, R4, RZ, P1 ;  /* 0x000000ff04047207 */ /* 0x000fe40000800000 */
[----:B------:R0:W-:Y:S01]  /*17880*/  UTMALDG.3D [UR8], [UR14], desc[UR16] ;  /* 0x000010080e0075b4 */ /* 0x0001e20008011000 */
[----:B------:R-:W-:Y:S01]  /*17890*/  LOP3.LUT R3, R3, R10, RZ, 0x3c, !PT ;  /* 0x0000000a03037212 */ /* 0x000fe200078e3cff */
[----:B0-----:R-:W-:Y:S01]  /*178a0*/  UMOV UR8, UR7 ;  /* 0x0000000700087c82 */ /* 0x001fe20008000000 */
[----:B------:R-:W-:Y:S02]  /*178b0*/  UMOV UR11, UR19 ;  /* 0x00000013000b7c82 */ /* 0x000fe40008000000 */
[----:B------:R0:W-:Y:S02]  /*178c0*/  UTMALDG.3D [UR8], [UR26], desc[UR16] ;  /* 0x000010081a0075b4 */ /* 0x0001e40008011000 */
[----:B0-----:R-:W-:Y:S05]  /*178d0*/  @P3 BRA `(.L_x_557) ;  /* 0xfffffffc00503947 */ /* 0x001fea000383ffff */
.L_x_553:
[----:B------:R-:W-:Y:S05]  /*178e0*/  BSYNC B1 ;  /* 0x0000000000017941 */ /* 0x000fea0003800000 */
.L_x_552:
[----:B------:R-:W2:Y:S01]  /*178f0*/  LDL.LU R15, [R1+0x200] ;  /* 0x00020000010f7983 */ /* 0x000ea20000300800 */
[----:B------:R-:W-:Y:S01]  /*17900*/  LOP3.LUT P1, RZ, R8, 0xff, RZ, 0xc0, !PT ;  /* 0x000000ff08ff7812 */ /* 0x000fe2000782c0ff */
[----:B------:R-:W-:Y:S02]  /*17910*/  ULDC.64 UR8, c[0x0][0x650] ;  /* 0x0001940000087ab9 */ /* 0x000fe40000000a00 */
[----:B------:R-:W3:Y:S01]  /*17920*/  LDL.LU R13, [R1+0x204] ;  /* 0x00020400010d7983 */ /* 0x000ee20000300800 */
[----:B------:R-:W-:Y:S01]  /*17930*/  IADD3 R6, R6, UR18, RZ ;  /* 0x0000001206067c10 */ /* 0x000fe2000fffe0ff */
[----:B------:R-:W-:Y:S01]  /*17940*/  UISETP.GE.U32.AND UP0, UPT, UR18, 0x5, UPT ;  /* 0x000000051200788c */ /* 0x000fe2000bf06070 */
[----:B------:R-:W-:Y:S01]  /*17950*/  BSSY B1, `(.L_x_558) ;  /* 0x0000074000017945 */ /* 0x000fe20003800000 */
[----:B------:R-:W-:Y:S02]  /*17960*/  MOV R9, 0xffffffff ;  /* 0xffffffff00097802 */ /* 0x000fe40000000f00 */
[----:B------:R-:W-:-:S02]  /*17970*/  PRMT R4, RZ, 0x7610, R4 ;  /* 0x00007610ff047816 */ /* 0x000fc40000000004 */
[----:B------:R-:W-:Y:S02]  /*17980*/  PLOP3.LUT P3, PT, PT, PT, UP0, 0x80, 0x0 ;  /* 0x000000000000781c */ /* 0x000fe40003f6f008 */
[----:B------:R-:W0:Y:S01]  /*17990*/  @P1 S2R R3, SR_CgaCtaId ;  /* 0x0000000000031919 */ /* 0x000e220000008800 */
[----:B------:R-:W-:Y:S02]  /*179a0*/  @P1 MOV R2, 0x400 ;  /* 0x0000040000021802 */ /* 0x000fe40000000f00 */
[----:B------:R-:W-:Y:S02]  /*179b0*/  PRMT R8, RZ, 0x7610, R8 ;  /* 0x00007610ff087816 */ /* 0x000fe40000000008 */
[----:B0-----:R-:W-:-:S04]  /*179c0*/  @P1 LEA R2, R3, R2, 0x18 ;  /* 0x0000000203021211 */ /* 0x001fc800078ec0ff */
[----:B------:R0:W-:Y:S01]  /*179d0*/  @P1 SYNCS.ARRIVE.TRANS64.A1T0 RZ, [R2+URZ+0x68], RZ ;  /* 0x000068ff02ff19a7 */ /* 0x0001e2000810003f */
[----:B------:R-:W-:Y:S01]  /*179e0*/  ISETP.GT.U32.AND P1, PT, R6, 0x4, PT ;  /* 0x000000040600780c */ /* 0x000fe20003f24070 */
[----:B0-----:R-:W-:-:S05]  /*179f0*/  IMAD.U32 R2, RZ, RZ, UR18 ;  /* 0x00000012ff027e24 */ /* 0x001fca000f8e00ff */
[----:B------:R-:W-:Y:S01]  /*17a00*/  ISETP.LT.U32.AND P1, PT, R2, 0x5, P1 ;  /* 0x000000050200780c */ /* 0x000fe20000f21070 */
[----:B------:R-:W-:-:S04]  /*17a10*/  IMAD.WIDE.U32 R2, R6, -0x33333333, RZ ;  /* 0xcccccccd06027825 */ /* 0x000fc800078e00ff */
[----:B------:R-:W-:Y:S01]  /*17a20*/  IMAD.MOV.U32 R2, RZ, RZ, -0x1 ;  /* 0xffffffffff027424 */ /* 0x000fe200078e00ff */
[----:B------:R-:W-:Y:S02]  /*17a30*/  SHF.R.U32.HI R5, RZ, 0x2, R3 ;  /* 0x00000002ff057819 */ /* 0x000fe40000011603 */
[----:B------:R-:W-:-:S03]  /*17a40*/  SEL R3, RZ, 0x1, !P1 ;  /* 0x00000001ff037807 */ /* 0x000fc60004800000 */
[----:B------:R-:W-:Y:S01]  /*17a50*/  IMAD R6, R5, -0x5, R6 ;  /* 0xfffffffb05067824 */ /* 0x000fe200078e0206 */
[----:B------:R-:W-:Y:S02]  /*17a60*/  LOP3.LUT R0, R0, R3, RZ, 0x3c, !PT ;  /* 0x0000000300007212 */ /* 0x000fe400078e3cff */
[----:B------:R-:W-:Y:S02]  /*17a70*/  MOV R3, 0xffffffff ;  /* 0xffffffff00037802 */ /* 0x000fe40000000f00 */
[----:B------:R-:W-:Y:S02]  /*17a80*/  @P3 LOP3.LUT R0, R0, 0x1, R5, 0x78, !PT ;  /* 0x0000000100003812 */ /* 0x000fe400078e7805 */
[----:B---3--:R-:W-:-:S04]  /*17a90*/  IADD3 R13, P1, R13, UR20, RZ ;  /* 0x000000140d0d7c10 */ /* 0x008fc8000ff3e0ff */
[----:B--2---:R-:W-:Y:S01]  /*17aa0*/  IADD3.X R15, R15, UR13, RZ, P1, !PT ;  /* 0x0000000d0f0f7c10 */ /* 0x004fe20008ffe4ff */
[----:B------:R0:W-:Y:S01]  /*17ab0*/  STL [R1+0x204], R13 ;  /* 0x0002040d01007387 */ /* 0x0001e20000100800 */
[----:B------:R-:W-:-:S03]  /*17ac0*/  ISETP.GE.U32.AND P1, PT, R13, UR8, PT ;  /* 0x000000080d007c0c */ /* 0x000fc6000bf26070 */
[----:B------:R0:W-:Y:S01]  /*17ad0*/  STL [R1+0x200], R15 ;  /* 0x0002000f01007387 */ /* 0x0001e20000100800 */
[----:B------:R-:W-:-:S13]  /*17ae0*/  ISETP.GE.U32.AND.EX P1, PT, R15, UR9, PT, P1 ;  /* 0x000000090f007c0c */ /* 0x000fda000bf26110 */
[----:B0-----:R-:W-:Y:S05]  /*17af0*/  @P1 BRA `(.L_x_559) ;  /* 0x0000000400641947 */ /* 0x001fea0003800000 */
[----:B------:R-:W0:Y:S01]  /*17b00*/  S2R R7, SR_CTAID.X ;  /* 0x0000000000077919 */ /* 0x000e220000002500 */
[----:B------:R-:W-:Y:S01]  /*17b10*/  ULDC UR7, c[0x0][0x150] ;  /* 0x0000540000077ab9 */ /* 0x000fe20000000800 */
[----:B------:R-:W1:Y:S01]  /*17b20*/  LDC R4, c[0x0][0x144] ;  /* 0x00005100ff047b82 */ /* 0x000e620000000800 */
[----:B------:R-:W-:Y:S01]  /*17b30*/  UISETP.NE.AND UP0, UPT, UR46, URZ, UPT ;  /* 0x0000003f2e00728c */ /* 0x000fe2000bf05270 */
[----:B------:R-:W2:Y:S01]  /*17b40*/  S2R R5, SR_CTAID.Y ;  /* 0x0000000000057919 */ /* 0x000ea20000002600 */
[----:B------:R-:W-:Y:S01]  /*17b50*/  ULDC.64 UR8, c[0x0][0x628] ;  /* 0x00018a0000087ab9 */ /* 0x000fe20000000a00 */
[----:B------:R-:W-:-:S03]  /*17b60*/  ULDC UR10, c[0x0][0x630] ;  /* 0x00018c00000a7ab9 */ /* 0x000fc60000000800 */
[----:B------:R-:W-:Y:S01]  /*17b70*/  PLOP3.LUT P1, PT, PT, PT, UP0, 0x80, 0x0 ;  /* 0x000000000000781c */ /* 0x000fe20003f2f008 */
[----:B------:R-:W3:Y:S01]  /*17b80*/  LDC R10, c[0x0][0x148] ;  /* 0x00005200ff0a7b82 */ /* 0x000ee20000000800 */
[----:B0-----:R-:W-:Y:S02]  /*17b90*/  I2FP.F32.U32 R2, R7 ;  /* 0x0000000700027245 */ /* 0x001fe40000201000 */
[----:B--2---:R-:W-:-:S03]  /*17ba0*/  I2FP.F32.U32 R3, R5 ;  /* 0x0000000500037245 */ /* 0x004fc60000201000 */
[----:B------:R-:W-:Y:S01]  /*17bb0*/  FMUL R2, R2, UR7 ;  /* 0x0000000702027c20 */ /* 0x000fe20008400000 */
[----:B------:R-:W-:Y:S02]  /*17bc0*/  ULDC UR7, c[0x0][0x154] ;  /* 0x0000550000077ab9 */ /* 0x000fe40000000800 */
[----:B------:R-:W-:-:S03]  /*17bd0*/  FMUL R9, R3, UR7 ;  /* 0x0000000703097c20 */ /* 0x000fc60008400000 */
[----:B------:R-:W0:Y:S08]  /*17be0*/  F2I.U32.TRUNC.NTZ R2, R2 ;  /* 0x0000000200027305 */ /* 0x000e30000020f000 */
[----:B------:R-:W2:Y:S01]  /*17bf0*/  F2I.U32.TRUNC.NTZ R9, R9 ;  /* 0x0000000900097305 */ /* 0x000ea2000020f000 */
[----:B0-----:R-:W-:Y:S02]  /*17c00*/  IMAD.MOV R3, RZ, RZ, -R2 ;  /* 0x000000ffff037224 */ /* 0x001fe400078e0a02 */
[----:B------:R-:W-:-:S02]  /*17c10*/  IMAD.MOV.U32 R2, RZ, RZ, R13 ;  /* 0x000000ffff027224 */ /* 0x000fc400078e000d */
[----:B-1----:R-:W-:Y:S01]  /*17c20*/  IMAD R7, R4, R3, R7 ;  /* 0x0000000304077224 */ /* 0x002fe200078e0207 */
[----:B--2---:R-:W-:-:S05]  /*17c30*/  IADD3 R3, -R9, RZ, RZ ;  /* 0x000000ff09037210 */ /* 0x004fca0007ffe1ff */
[----:B---3--:R-:W-:Y:S01]  /*17c40*/  @P1 IMAD R7, R10, R3, R5 ;  /* 0x000000030a071224 */ /* 0x008fe200078e0205 */
[----:B------:R-:W-:Y:S02]  /*17c50*/  ISETP.NE.U32.AND P1, PT, RZ, UR8, PT ;  /* 0x00000008ff007c0c */ /* 0x000fe4000bf25070 */
[----:B------:R-:W-:Y:S02]  /*17c60*/  MOV R3, R15 ;  /* 0x0000000f00037202 */ /* 0x000fe40000000f00 */
[----:B------:R-:W-:-:S13]  /*17c70*/  ISETP.NE.AND.EX P1, PT, RZ, UR9, PT, P1 ;  /* 0x00000009ff007c0c */ /* 0x000fda000bf25310 */
[----:B------:R-:W-:Y:S05]  /*17c80*/  @!P1 BRA `(.L_x_560) ;  /* 0x0000000000289947 */ /* 0x000fea0003800000 */
[----:B------:R-:W-:Y:S02]  /*17c90*/  ULDC UR7, c[0x0][0x634] ;  /* 0x00018d0000077ab9 */ /* 0x000fe40000000800 */
[----:B------:R-:W-:-:S05]  /*17ca0*/  IADD3 R3, P1, R13, UR7, RZ ;  /* 0x000000070d037c10 */ /* 0x000fca000ff3e0ff */
[----:B------:R-:W-:-:S04]  /*17cb0*/  IMAD.X R9, RZ, RZ, R15, P1 ;  /* 0x000000ffff097224 */ /* 0x000fc800008e060f */
[----:B------:R-:W-:-:S04]  /*17cc0*/  IMAD.WIDE.U32 R4, R9, UR8, RZ ;  /* 0x0000000809047c25 */ /* 0x000fc8000f8e00ff */
[----:B------:R-:W-:-:S04]  /*17cd0*/  IMAD.WIDE.U32 R4, P1, R3, UR9, R4 ;  /* 0x0000000903047c25 */ /* 0x000fc8000f820004 */
[----:B------:R-:W-:-:S04]  /*17ce0*/  IMAD.WIDE.U32 R2, R3, UR8, RZ ;  /* 0x0000000803027c25 */ /* 0x000fc8000f8e00ff */
[----:B------:R-:W-:Y:S01]  /*17cf0*/  IMAD.MOV.U32 R2, RZ, RZ, R5 ;  /* 0x000000ffff027224 */ /* 0x000fe200078e0005 */
[----:B------:R-:W-:Y:S02]  /*17d00*/  IADD3 RZ, P3, R3, R4, RZ ;  /* 0x0000000403ff7210 */ /* 0x000fe40007f7e0ff */
[----:B------:R-:W-:-:S03]  /*17d10*/  IADD3.X R3, RZ, RZ, RZ, P1, !PT ;  /* 0x000000ffff037210 */ /* 0x000fc60000ffe4ff */
[----:B------:R-:W-:-:S08]  /*17d20*/  IMAD.WIDE.U32.X R2, R9, UR9, R2, P3 ;  /* 0x0000000909027c25 */ /* 0x000fd000098e0402 */
.L_x_560:
[--C-:B------:R-:W-:Y:S01]  /*17d30*/  SHF.R.U64 R9, R2, UR10, R3.reuse ;  /* 0x0000000a02097c19 */ /* 0x100fe20008001203 */
[----:B------:R-:W-:Y:S01]  /*17d40*/  ULDC.64 UR8, c[0x0][0x620] ;  /* 0x0001880000087ab9 */ /* 0x000fe20000000a00 */
[----:B------:R-:W-:Y:S01]  /*17d50*/  SHF.R.U32.HI R2, RZ, UR10, R3 ;  /* 0x0000000aff027c19 */ /* 0x000fe20008011603 */
[----:B------:R-:W-:Y:S01]  /*17d60*/  ULDC UR7, c[0x0][0x618] ;  /* 0x0001860000077ab9 */ /* 0x000fe20000000800 */
[----:B------:R-:W-:Y:S02]  /*17d70*/  IADD3 R11, P1, RZ, -R9, RZ ;  /* 0x80000009ff0b7210 */ /* 0x000fe40007f3e0ff */
[----:B------:R-:W-:Y:S02]  /*17d80*/  MOV R3, R15 ;  /* 0x0000000f00037202 */ /* 0x000fe40000000f00 */
[----:B------:R-:W-:-:S05]  /*17d90*/  IADD3.X R2, RZ, ~R2, RZ, P1, !PT ;  /* 0x80000002ff027210 */ /* 0x000fca0000ffe4ff */
[----:B------:R-:W-:-:S04]  /*17da0*/  IMAD R2, R2, UR8, RZ ;  /* 0x0000000802027c24 */ /* 0x000fc8000f8e02ff */
[----:B------:R-:W-:Y:S02]  /*17db0*/  IMAD R5, R11, UR9, R2 ;  /* 0x000000090b057c24 */ /* 0x000fe4000f8e0202 */
[----:B------:R-:W-:-:S04]  /*17dc0*/  IMAD.MOV.U32 R2, RZ, RZ, R13 ;  /* 0x000000ffff027224 */ /* 0x000fc800078e000d */
[----:B------:R-:W-:Y:S01]  /*17dd0*/  IMAD.WIDE.U32 R2, R11, UR8, R2 ;  /* 0x000000080b027c25 */ /* 0x000fe2000f8e0002 */
[----:B------:R-:W-:Y:S02]  /*17de0*/  ULDC.64 UR8, c[0x0][0x640] ;  /* 0x0001900000087ab9 */ /* 0x000fe40000000a00 */
[----:B------:R-:W-:Y:S01]  /*17df0*/  ISETP.NE.U32.AND P1, PT, RZ, UR8, PT ;  /* 0x00000008ff007c0c */ /* 0x000fe2000bf25070 */
[----:B------:R-:W-:-:S03]  /*17e00*/  IMAD.IADD R3, R3, 0x1, R5 ;  /* 0x0000000103037824 */ /* 0x000fc600078e0205 */
[----:B------:R-:W-:Y:S02]  /*17e10*/  ISETP.NE.AND.EX P1, PT, RZ, UR9, PT, P1 ;  /* 0x00000009ff007c0c */ /* 0x000fe4000bf25310 */
[--C-:B------:R-:W-:Y:S02]  /*17e20*/  SHF.R.U64 R10, R2, UR7, R3.reuse ;  /* 0x00000007020a7c19 */ /* 0x100fe40008001203 */
[----:B------:R-:W-:Y:S01]  /*17e30*/  SHF.R.U32.HI R3, RZ, UR7, R3 ;  /* 0x00000007ff037c19 */ /* 0x000fe20008011603 */
[----:B------:R-:W-:-:S03]  /*17e40*/  ULDC UR7, c[0x0][0x608] ;  /* 0x0001820000077ab9 */ /* 0x000fc60000000800 */
[--C-:B------:R-:W-:Y:S02]  /*17e50*/  SHF.R.U64 R12, R10, UR7, R3.reuse ;  /* 0x000000070a0c7c19 */ /* 0x100fe40008001203 */
[----:B------:R-:W-:Y:S01]  /*17e60*/  SHF.R.U32.HI R3, RZ, UR7, R3 ;  /* 0x00000007ff037c19 */ /* 0x000fe20008011603 */
[----:B------:R-:W-:-:S03]  /*17e70*/  ULDC UR7, c[0x0][0x658] ;  /* 0x0001960000077ab9 */ /* 0x000fc60000000800 */
[--C-:B------:R-:W-:Y:S02]  /*17e80*/  SHF.R.U32.HI R13, RZ, UR7, R3.reuse ;  /* 0x00000007ff0d7c19 */ /* 0x100fe40008011603 */
[----:B------:R-:W-:-:S03]  /*17e90*/  SHF.R.U64 R11, R12, UR7, R3 ;  /* 0x000000070c0b7c19 */ /* 0x000fc60008001203 */
[----:B------:R-:W-:Y:S01]  /*17ea0*/  IMAD.MOV.U32 R3, RZ, RZ, R13 ;  /* 0x000000ffff037224 */ /* 0x000fe200078e000d */
[----:B------:R-:W-:Y:S01]  /*17eb0*/  MOV R2, R11 ;  /* 0x0000000b00027202 */ /* 0x000fe20000000f00 */
[----:B------:R-:W-:Y:S06]  /*17ec0*/  @!P1 BRA `(.L_x_561) ;  /* 0x0000000000289947 */ /* 0x000fec0003800000 */
[----:B------:R-:W-:Y:S02]  /*17ed0*/  ULDC UR7, c[0x0][0x64c] ;  /* 0x0001930000077ab9 */ /* 0x000fe40000000800 */
[----:B------:R-:W-:-:S04]  /*17ee0*/  IADD3 R3, P1, R11, UR7, RZ ;  /* 0x000000070b037c10 */ /* 0x000fc8000ff3e0ff */
[----:B------:R-:W-:-:S05]  /*17ef0*/  IADD3.X R13, RZ, R13, RZ, P1, !PT ;  /* 0x0000000dff0d7210 */ /* 0x000fca0000ffe4ff */
[----:B------:R-:W-:-:S04]  /*17f00*/  IMAD.WIDE.U32 R4, R13, UR8, RZ ;  /* 0x000000080d047c25 */ /* 0x000fc8000f8e00ff */
[----:B------:R-:W-:-:S04]  /*17f10*/  IMAD.WIDE.U32 R4, P1, R3, UR9, R4 ;  /* 0x0000000903047c25 */ /* 0x000fc8000f820004 */
[----:B------:R-:W-:Y:S01]  /*17f20*/  IMAD.WIDE.U32 R2, R3, UR8, RZ ;  /* 0x0000000803027c25 */ /* 0x000fe2000f8e00ff */
[----:B------:R-:W-:-:S04]  /*17f30*/  MOV R2, R5 ;  /* 0x0000000500027202 */ /* 0x000fc80000000f00 */
[----:B------:R-:W-:Y:S01]  /*17f40*/  IADD3 RZ, P3, R3, R4, RZ ;  /* 0x0000000403ff7210 */ /* 0x000fe20007f7e0ff */
[----:B------:R-:W-:-:S04]  /*17f50*/  IMAD.X R3, RZ, RZ, RZ, P1 ;  /* 0x000000ffff037224 */ /* 0x000fc800008e06ff */
[----:B------:R-:W-:-:S08]  /*17f60*/  IMAD.WIDE.U32.X R2, R13, UR9, R2, P3 ;  /* 0x000000090d027c25 */ /* 0x000fd000098e0402 */
.L_x_561:
[----:B------:R-:W-:Y:S01]  /*17f70*/  ULDC UR7, c[0x0][0x648] ;  /* 0x0001920000077ab9 */ /* 0x000fe20000000800 */
[----:B------:R-:W-:Y:S01]  /*17f80*/  LOP3.LUT R12, R12, UR6, RZ, 0xc0, !PT ;  /* 0x000000060c0c7c12 */ /* 0x000fe2000f8ec0ff */
[----:B------:R-:W-:Y:S01]  /*17f90*/  UISETP.NE.AND UP0, UPT, UR46, URZ, UPT ;  /* 0x0000003f2e00728c */ /* 0x000fe2000bf05270 */
[----:B------:R-:W-:Y:S01]  /*17fa0*/  SHF.R.U64 R3, R2, UR7, R3 ;  /* 0x0000000702037c19 */ /* 0x000fe20008001203 */
[----:B------:R-:W-:Y:S01]  /*17fb0*/  ULDC UR7, c[0x0][0x638] ;  /* 0x00018e0000077ab9 */ /* 0x000fe20000000800 */
[----:B------:R-:W-:-:S03]  /*17fc0*/  LOP3.LUT R4, R10, UR4, RZ, 0xc0, !PT ;  /* 0x000000040a047c12 */ /* 0x000fc6000f8ec0ff */
[----:B------:R-:W-:Y:S01]  /*17fd0*/  IMAD.MOV R2, RZ, RZ, -R3 ;  /* 0x000000ffff027224 */ /* 0x000fe200078e0a03 */
[----:B------:R-:W-:Y:S01]  /*17fe0*/  PLOP3.LUT P1, PT, PT, PT, UP0, 0x40, 0x0 ;  /* 0x000000000000781c */ /* 0x000fe20003f2e808 */
[----:B------:R-:W-:Y:S01]  /*17ff0*/  IMAD R12, R3, UR5, R12 ;  /* 0x00000005030c7c24 */ /* 0x000fe2000f8e020c */
[----:B------:R-:W-:Y:S01]  /*18000*/  PLOP3.LUT P3, PT, PT, PT, UP0, 0x40, 0x0 ;  /* 0x000000000000781c */ /* 0x000fe20003f6e808 */
[----:B------:R-:W-:Y:S01]  /*18010*/  IMAD R11, R2, UR7, R11 ;  /* 0x00000007020b7c24 */ /* 0x000fe2000f8e020b */
[----:B------:R-:W-:Y:S02]  /*18020*/  ULDC UR7, c[0x0][0x610] ;  /* 0x0001840000077ab9 */ /* 0x000fe40000000800 */
[----:B------:R-:W-:Y:S01]  /*18030*/  IMAD R7, R12, UR7, R7 ;  /* 0x000000070c077c24 */ /* 0x000fe2000f8e0207 */
[----:B------:R-:W-:Y:S02]  /*18040*/  ULDC UR7, c[0x0][0x600] ;  /* 0x0001800000077ab9 */ /* 0x000fe40000000800 */
[----:B------:R-:W-:-:S05]  /*18050*/  IMAD R4, R11, UR7, R4 ;  /* 0x000000070b047c24 */ /* 0x000fca000f8e0204 */
[----:B------:R-:W-:Y:S02]  /*18060*/  SEL R2, R4, R7, P1 ;  /* 0x0000000704027207 */ /* 0x000fe40000800000 */
[----:B------:R-:W-:Y:S02]  /*18070*/  SEL R3, R7, R4, P3 ;  /* 0x0000000407037207 */ /* 0x000fe40001800000 */
[----:B------:R-:W-:-:S07]  /*18080*/  MOV R4, 0x1 ;  /* 0x0000000100047802 */ /* 0x000fce0000000f00 */
.L_x_559:
[----:B------:R-:W-:Y:S05]  /*18090*/  BSYNC B1 ;  /* 0x0000000000017941 */ /* 0x000fea0003800000 */
.L_x_558:
[----:B------:R-:W-:-:S13]  /*180a0*/  LOP3.LUT P1, RZ, R4, 0xff, RZ, 0xc0, !PT ;  /* 0x000000ff04ff7812 */ /* 0x000fda000782c0ff */
[----:B------:R-:W-:Y:S05]  /*180b0*/  @P1 BRA `(.L_x_562) ;  /* 0xfffffff400241947 */ /* 0x000fea000383ffff */
[----:B------:R-:W-:Y:S05]  /*180c0*/  BSYNC B0 ;  /* 0x0000000000007941 */ /* 0x000fea0003800000 */
.L_x_550:
[----:B------:R-:W-:-:S03]  /*180d0*/  UMOV UR7, 0xffffffff ;  /* 0xffffffff00077882 */ /* 0x000fc60000000000 */
[----:B------:R-:W-:Y:S05]  /*180e0*/  BRA.DIV UR7, `(.L_x_563) ;  /* 0x00000006073c7947 */ /* 0x000fea000b800000 */
[----:B------:R-:W-:-:S13]  /*180f0*/  ELECT P6, URZ, PT ;  /* 0x00000000003f782f */ /* 0x000fda00038c0000 */
.L_x_578:
[----:B------:R-:W-:Y:S04]  /*18100*/  BSSY B0, `(.L_x_564) ;  /* 0x0000035000007945 */ /* 0x000fe80003800000 */
[----:B------:R-:W-:Y:S05]  /*18110*/  @!P6 BRA `(.L_x_565) ;  /* 0x0000000000cce947 */ /* 0x000fea0003800000 */
[----:B------:R-:W-:-:S04]  /*18120*/  ULOP3.LUT UR7, UR40, 0x2, URZ, 0xfc, !UPT ;  /* 0x0000000228077892 */ /* 0x000fc8000f8efc3f */
[----:B------:R-:W-:-:S06]  /*18130*/  UISETP.NE.AND UP0, UPT, UR7, 0x3, UPT ;  /* 0x000000030700788c */ /* 0x000fcc000bf05270 */
[----:B------:R-:W-:-:S13]  /*18140*/  PLOP3.LUT P0, PT, PT, PT, UP0, 0x80, 0x0 ;  /* 0x000000000000781c */ /* 0x000fda0003f0f008 */
[----:B------:R-:W-:Y:S05]  /*18150*/  @!P0 BRA `(.L_x_566) ;  /* 0x0000000000048947 */ /* 0x000fea0003800000 */
[----:B------:R-:W-:Y:S01]  /*18160*/  BPT.TRAP 0x1 ;  /* 0x000000040000795c */ /* 0x000fe20000300000 */
.L_x_566:
[----:B------:R-:W0:Y:S01]  /*18170*/  S2R R3, SR_CgaCtaId ;  /* 0x0000000000037919 */ /* 0x000e220000008800 */
[----:B------:R-:W-:-:S04]  /*18180*/  MOV R2, 0x400 ;  /* 0x0000040000027802 */ /* 0x000fc80000000f00 */
[----:B0-----:R-:W-:Y:S02]  /*18190*/  LEA R3, R3, R2, 0x18 ;  /* 0x0000000203037211 */ /* 0x001fe400078ec0ff */
[----:B------:R-:W-:-:S03]  /*181a0*/  SHF.L.U32 R2, R0, 0x1f, RZ ;  /* 0x0000001f00027819 */ /* 0x000fc600000006ff */
[----:B------:R-:W-:-:S05]  /*181b0*/  VIADD R3, R3, 0x28 ;  /* 0x0000002803037836 */ /* 0x000fca0000000000 */
[----:B------:R-:W-:-:S04]  /*181c0*/  LEA R5, R6, R3, 0x3 ;  /* 0x0000000306057211 */ /* 0x000fc800078e18ff */
[----:B------:R-:W0:Y:S02]  /*181d0*/  SYNCS.PHASECHK.TRANS64.TRYWAIT P0, [R5+URZ], R2 ;  /* 0x00000002050075a7 */ /* 0x000e24000800017f */
[----:B0-----:R-:W-:Y:S05]  /*181e0*/  @!P0 BRA `(.L_x_567) ;  /* 0x00000004001c8947 */ /* 0x001fea0003800000 */
.L_x_579:
[----:B------:R-:W-:-:S05]  /*181f0*/  VIADD R6, R6, 0x1 ;  /* 0x0000000106067836 */ /* 0x000fca0000000000 */
[----:B------:R-:W-:-:S04]  /*18200*/  ISETP.NE.AND P0, PT, R6, 0x5, PT ;  /* 0x000000050600780c */ /* 0x000fc80003f05270 */
[----:B0-----:R-:W-:Y:S02]  /*18210*/  SEL R5, RZ, 0x1, P0 ;  /* 0x00000001ff057807 */ /* 0x001fe40000000000 */
[----:B------:R-:W-:Y:S02]  /*18220*/  SEL R6, R6, RZ, P0 ;  /* 0x000000ff06067207 */ /* 0x000fe40000000000 */
[----:B------:R-:W-:Y:S02]  /*18230*/  LOP3.LUT R5, R0, R5, RZ, 0x3c, !PT ;  /* 0x0000000500057212 */ /* 0x000fe400078e3cff */
[----:B------:R-:W-:Y:S02]  /*18240*/  LEA R7, R6, R3, 0x3 ;  /* 0x0000000306077211 */ /* 0x000fe400078e18ff */
[----:B------:R-:W-:-:S04]  /*18250*/  SHF.L.U32 R0, R5, 0x1f, RZ ;  /* 0x0000001f05007819 */ /* 0x000fc800000006ff */
[----:B------:R-:W0:Y:S02]  /*18260*/  SYNCS.PHASECHK.TRANS64.TRYWAIT P0, [R7+URZ], R0 ;  /* 0x00000000070075a7 */ /* 0x000e24000800017f */
[----:B0-----:R-:W-:Y:S05]  /*18270*/  @!P0 BRA `(.L_x_568) ;  /* 0x00000004000c8947 */ /* 0x001fea0003800000 */
.L_x_580:
[----:B0-----:R-:W-:-:S05]  /*18280*/  VIADD R0, R6, 0x1 ;  /* 0x0000000106007836 */ /* 0x001fca0000000000 */
[----:B------:R-:W-:-:S04]  /*18290*/  ISETP.NE.AND P0, PT, R0, 0x5, PT ;  /* 0x000000050000780c */ /* 0x000fc80003f05270 */
[----:B------:R-:W-:Y:S02]  /*182a0*/  SEL R2, RZ, 0x1, P0 ;  /* 0x00000001ff027807 */ /* 0x000fe40000000000 */
[----:B------:R-:W-:Y:S02]  /*182b0*/  SEL R4, R0, RZ, P0 ;  /* 0x000000ff00047207 */ /* 0x000fe40000000000 */
[----:B------:R-:W-:Y:S02]  /*182c0*/  LOP3.LUT R5, R5, R2, RZ, 0x3c, !PT ;  /* 0x0000000205057212 */ /* 0x000fe400078e3cff */
[----:B------:R-:W-:Y:S02]  /*182d0*/  LEA R7, R4, R3, 0x3 ;  /* 0x0000000304077211 */ /* 0x000fe400078e18ff */
[----:B------:R-:W-:-:S04]  /*182e0*/  SHF.L.U32 R0, R5, 0x1f, RZ ;  /* 0x0000001f05007819 */ /* 0x000fc800000006ff */
[----:B------:R-:W0:Y:S02]  /*182f0*/  SYNCS.PHASECHK.TRANS64.TRYWAIT P0, [R7+URZ], R0 ;  /* 0x00000000070075a7 */ /* 0x000e24000800017f */
[----:B0-----:R-:W-:Y:S05]  /*18300*/  @!P0 BRA `(.L_x_569) ;  /* 0x0000000000fc8947 */ /* 0x001fea0003800000 */
.L_x_581:
        /* <DEDUP_REMOVED lines=9> */
.L_x_582:
[----:B0-----:R-:W-:-:S05]  /*183a0*/  VIADD R0, R4, 0x1 ;  /* 0x0000000104007836 */ /* 0x001fca0000000000 */
[----:B------:R-:W-:-:S04]  /*183b0*/  ISETP.NE.AND P0, PT, R0, 0x5, PT ;  /* 0x000000050000780c */ /* 0x000fc80003f05270 */
[----:B------:R-:W-:Y:S02]  /*183c0*/  SEL R2, RZ, 0x1, P0 ;  /* 0x00000001ff027807 */ /* 0x000fe40000000000 */
[----:B------:R-:W-:Y:S02]  /*183d0*/  SEL R0, R0, RZ, P0 ;  /* 0x000000ff00007207 */ /* 0x000fe40000000000 */
[----:B------:R-:W-:Y:S02]  /*183e0*/  LOP3.LUT R2, R5, R2, RZ, 0x3c, !PT ;  /* 0x0000000205027212 */ /* 0x000fe400078e3cff */
[----:B------:R-:W-:Y:S02]  /*183f0*/  LEA R3, R0, R3, 0x3 ;  /* 0x0000000300037211 */ /* 0x000fe400078e18ff */
[----:B------:R-:W-:-:S07]  /*18400*/  SHF.L.U32 R0, R2, 0x1f, RZ ;  /* 0x0000001f02007819 */ /* 0x000fce00000006ff */
.L_x_571:
[----:B0-----:R0:W1:Y:S02]  /*18410*/  SYNCS.PHASECHK.TRANS64.TRYWAIT P0, [R3+URZ], R0 ;  /* 0x00000000030075a7 */ /* 0x001064000800017f */
[----:B-1----:R-:W-:Y:S05]  /*18420*/  @!P0 NANOSLEEP.SYNCS 0x989680 ;  /* 0x009896800000895d */ /* 0x002fea0003900000 */
[----:B------:R-:W1:Y:S02]  /*18430*/  @!P0 SYNCS.PHASECHK.TRANS64 P0, [R3+URZ], R0 ;  /* 0x00000000030085a7 */ /* 0x000e64000800007f */
[----:B-1----:R-:W-:Y:S05]  /*18440*/  @!P0 BRA `(.L_x_571) ;  /* 0xfffffffc00f08947 */ /* 0x002fea000383ffff */
.L_x_565:
[----:B------:R-:W-:Y:S05]  /*18450*/  BSYNC B0 ;  /* 0x0000000000007941 */ /* 0x000fea0003800000 */
.L_x_564:
[----:B------:R-:W-:Y:S05]  /*18460*/  EXIT ;  /* 0x000000000000794d */ /* 0x000fea0003800000 */
.L_x_17:
[----:B-1----:R1:W3:Y:S02]  /*18470*/  SYNCS.PHASECHK.TRANS64.TRYWAIT P1, [R3+URZ], R2 ;  /* 0x00000002030075a7 */ /* 0x0022e4000802017f */
[----:B---3--:R-:W-:Y:S05]  /*18480*/  @!P1 NANOSLEEP.SYNCS 0x989680 ;  /* 0x009896800000995d */ /* 0x008fea0003900000 */
[----:B------:R-:W3:Y:S02]  /*18490*/  @!P1 SYNCS.PHASECHK.TRANS64 P1, [R3+URZ], R2 ;  /* 0x00000002030095a7 */ /* 0x000ee4000802007f */
[----:B---3--:R-:W-:Y:S05]  /*184a0*/  @!P1 BRA `(.L_x_17) ;  /* 0xfffffffc00f09947 */ /* 0x008fea000383ffff */
[----:B------:R-:W-:Y:S05]  /*184b0*/  BRA `(.L_x_16) ;  /* 0xfffffe8c00f47947 */ /* 0x000fea000383ffff */
.L_x_22:
[----:B-1----:R1:W2:Y:S02]  /*184c0*/  SYNCS.PHASECHK.TRANS64.TRYWAIT P1, [R2+URZ], R3 ;  /* 0x00000003020075a7 */ /* 0x0022a4000802017f */
[----:B--2---:R-:W-:Y:S05]  /*184d0*/  @!P1 NANOSLEEP.SYNCS 0x989680 ;  /* 0x009896800000995d */ /* 0x004fea0003900000 */
[----:B------:R-:W2:Y:S02]  /*184e0*/  @!P1 SYNCS.PHASECHK.TRANS64 P1, [R2+URZ], R3 ;  /* 0x00000003020095a7 */ /* 0x000ea4000802007f */
[----:B--2---:R-:W-:Y:S05]  /*184f0*/  @!P1 BRA `(.L_x_22) ;  /* 0xfffffffc00f09947 */ /* 0x004fea000383ffff */
[----:B------:R-:W-:Y:S05]  /*18500*/  BRA `(.L_x_21) ;  /* 0xfffffec400707947 */ /* 0x000fea000383ffff */
.L_x_551:
[----:B------:R-:W-:Y:S01]  /*18510*/  BSSY B1, `(.L_x_572) ;  /* 0x0000006000017945 */ /* 0x000fe20003800000 */
[----:B------:R-:W-:-:S07]  /*18520*/  IMAD.MOV.U32 R15, RZ, RZ, -0x1 ;  /* 0xffffffffff0f7424 */ /* 0x000fce00078e00ff */
[----:B------:R-:W-:Y:S05]  /*18530*/  WARPSYNC.COLLECTIVE R15, `(.L_x_573) ;  /* 0x000000000f0c7348 */ /* 0x000fea0003c00000 */
[----:B------:R-:W-:Y:S02]  /*18540*/  ELECT P6, UR62, PT ;  /* 0x00000000003e782f */ /* 0x000fe400038c0000 */
[----:B------:R-:W-:Y:S01]  /*18550*/  MOV R14, UR62 ;  /* 0x0000003e000e7c02 */ /* 0x000fe20008000f00 */
[----:B------:R-:W-:Y:S10]  /*18560*/  ENDCOLLECTIVE ;  /* 0x000000000000791b */ /* 0x000ff40003800000 */
.L_x_573:
[----:B------:R-:W-:Y:S05]  /*18570*/  BSYNC B1 ;  /* 0x0000000000017941 */ /* 0x000fea0003800000 */
.L_x_572:
[----:B------:R-:W-:Y:S05]  /*18580*/  BRA `(.L_x_574) ;  /* 0xffffffec00fc7947 */ /* 0x000fea000383ffff */
.L_x_554:
[----:B0-----:R0:W1:Y:S02]  /*18590*/  SYNCS.PHASECHK.TRANS64.TRYWAIT P1, [R10+URZ+0x28], R5 ;  /* 0x000028050a0075a7 */ /* 0x001064000802017f */
[----:B-1----:R-:W-:Y:S05]  /*185a0*/  @!P1 NANOSLEEP.SYNCS 0x989680 ;  /* 0x009896800000995d */ /* 0x002fea0003900000 */
[----:B------:R-:W1:Y:S02]  /*185b0*/  @!P1 SYNCS.PHASECHK.TRANS64 P1, [R10+URZ+0x28], R5 ;  /* 0x000028050a0095a7 */ /* 0x000e64000802007f */
[----:B-1----:R-:W-:Y:S05]  /*185c0*/  @!P1 BRA `(.L_x_554) ;  /* 0xfffffffc00f09947 */ /* 0x002fea000383ffff */
[----:B------:R-:W-:Y:S05]  /*185d0*/  BRA `(.L_x_575) ;  /* 0xfffffff000307947 */ /* 0x000fea000383ffff */
.L_x_563:
[----:B------:R-:W-:Y:S01]  /*185e0*/  BSSY B0, `(.L_x_576) ;  /* 0x0000006000007945 */ /* 0x000fe20003800000 */
[----:B------:R-:W-:-:S07]  /*185f0*/  MOV R15, 0xffffffff ;  /* 0xffffffff000f7802 */ /* 0x000fce0000000f00 */
[----:B------:R-:W-:Y:S05]  /*18600*/  WARPSYNC.COLLECTIVE R15, `(.L_x_577) ;  /* 0x000000000f0c7348 */ /* 0x000fea0003c00000 */
[----:B------:R-:W-:Y:S02]  /*18610*/  ELECT P6, UR62, PT ;  /* 0x00000000003e782f */ /* 0x000fe400038c0000 */
[----:B------:R-:W-:Y:S01]  /*18620*/  MOV R14, UR62 ;  /* 0x0000003e000e7c02 */ /* 0x000fe20008000f00 */
[----:B------:R-:W-:Y:S10]  /*18630*/  ENDCOLLECTIVE ;  /* 0x000000000000791b */ /* 0x000ff40003800000 */
.L_x_577:
[----:B------:R-:W-:Y:S05]  /*18640*/  BSYNC B0 ;  /* 0x0000000000007941 */ /* 0x000fea0003800000 */
.L_x_576:
[----:B------:R-:W-:Y:S05]  /*18650*/  BRA `(.L_x_578) ;  /* 0xfffffff800a87947 */ /* 0x000fea000383ffff */
.L_x_567:
[----:B0-----:R0:W1:Y:S02]  /*18660*/  SYNCS.PHASECHK.TRANS64.TRYWAIT P0, [R5+URZ], R2 ;  /* 0x00000002050075a7 */ /* 0x001064000800017f */
[----:B-1----:R-:W-:Y:S05]  /*18670*/  @!P0 NANOSLEEP.SYNCS 0x989680 ;  /* 0x009896800000895d */ /* 0x002fea0003900000 */
[----:B------:R-:W1:Y:S02]  /*18680*/  @!P0 SYNCS.PHASECHK.TRANS64 P0, [R5+URZ], R2 ;  /* 0x00000002050085a7 */ /* 0x000e64000800007f */
[----:B-1----:R-:W-:Y:S05]  /*18690*/  @!P0 BRA `(.L_x_567) ;  /* 0xfffffffc00f08947 */ /* 0x002fea000383ffff */
[----:B------:R-:W-:Y:S05]  /*186a0*/  BRA `(.L_x_579) ;  /* 0xfffffff800d07947 */ /* 0x000fea000383ffff */
.L_x_568:
[----:B0-----:R0:W1:Y:S02]  /*186b0*/  SYNCS.PHASECHK.TRANS64.TRYWAIT P0, [R7+URZ], R0 ;  /* 0x00000000070075a7 */ /* 0x001064000800017f */
[----:B-1----:R-:W-:Y:S05]  /*186c0*/  @!P0 NANOSLEEP.SYNCS 0x989680 ;  /* 0x009896800000895d */ /* 0x002fea0003900000 */
[----:B------:R-:W1:Y:S02]  /*186d0*/  @!P0 SYNCS.PHASECHK.TRANS64 P0, [R7+URZ], R0 ;  /* 0x00000000070085a7 */ /* 0x000e64000800007f */
[----:B-1----:R-:W-:Y:S05]  /*186e0*/  @!P0 BRA `(.L_x_568) ;  /* 0xfffffffc00f08947 */ /* 0x002fea000383ffff */
[----:B------:R-:W-:Y:S05]  /*186f0*/  BRA `(.L_x_580) ;  /* 0xfffffff800e07947 */ /* 0x000fea000383ffff */
.L_x_569:
[----:B0-----:R0:W1:Y:S02]  /*18700*/  SYNCS.PHASECHK.TRANS64.TRYWAIT P0, [R7+URZ], R0 ;  /* 0x00000000070075a7 */ /* 0x001064000800017f */
[----:B-1----:R-:W-:Y:S05]  /*18710*/  @!P0 NANOSLEEP.SYNCS 0x989680 ;  /* 0x009896800000895d */ /* 0x002fea0003900000 */
[----:B------:R-:W1:Y:S02]  /*18720*/  @!P0 SYNCS.PHASECHK.TRANS64 P0, [R7+URZ], R0 ;  /* 0x00000000070085a7 */ /* 0x000e64000800007f */
[----:B-1----:R-:W-:Y:S05]  /*18730*/  @!P0 BRA `(.L_x_569) ;  /* 0xfffffffc00f08947 */ /* 0x002fea000383ffff */
[----:B------:R-:W-:Y:S05]  /*18740*/  BRA `(.L_x_581) ;  /* 0xfffffff800f07947 */ /* 0x000fea000383ffff */
.L_x_570:
[----:B0-----:R0:W1:Y:S02]  /*18750*/  SYNCS.PHASECHK.TRANS64.TRYWAIT P0, [R7+URZ], R0 ;  /* 0x00000000070075a7 */ /* 0x001064000800017f */
[----:B-1----:R-:W-:Y:S05]  /*18760*/  @!P0 NANOSLEEP.SYNCS 0x989680 ;  /* 0x009896800000895d */ /* 0x002fea0003900000 */
[----:B------:R-:W1:Y:S02]  /*18770*/  @!P0 SYNCS.PHASECHK.TRANS64 P0, [R7+URZ], R0 ;  /* 0x00000000070085a7 */ /* 0x000e64000800007f */
[----:B-1----:R-:W-:Y:S05]  /*18780*/  @!P0 BRA `(.L_x_570) ;  /* 0xfffffffc00f08947 */ /* 0x002fea000383ffff */
[----:B------:R-:W-:Y:S05]  /*18790*/  BRA `(.L_x_582) ;  /* 0xfffffffc00007947 */ /* 0x000fea000383ffff */
.L_x_583:
[----:B------:R-:W-:-:S00]  /*187a0*/  BRA `(.L_x_583) ;  /* 0xfffffffc00fc7947 */ /* 0x000fc0000383ffff */
[----:B------:R-:W-:-:S00]  /*187b0*/  NOP ;  /* 0x0000000000007918 */ /* 0x000fc00000000000 */
        /* <DEDUP_REMOVED lines=12> */
.L_x_584:


//--------------------- .nv.global.init           --------------------------
	.section	.nv.global.init,"aw",@progbits
.nv.global.init:
	.type		$str$22,@object
	.size		$str$22,($str$23 - $str$22)
$str$22:
        /*0000*/ 	.byte	0x6b, 0x5f, 0x74, 0x69, 0x6c, 0x65, 0x5f, 0x63, 0x6f, 0x75, 0x6e, 0x74, 0x20, 0x3e, 0x3d, 0x20
        /*0010*/ 	.byte	0x31, 0x00
	.type		$str$23,@object
	.size		$str$23,(__unnamed_1 - $str$23)
$str$23:
        /*0012*/ 	.byte	0x2f, 0x74, 0x6d, 0x70, 0x2f, 0x63, 0x75, 0x74, 0x6c, 0x61, 0x73, 0x73, 0x5f, 0x73, 0x77, 0x65
        /*0022*/ 	.byte	0x65, 0x70, 0x5f, 0x73, 0x72, 0x63, 0x2f, 0x69, 0x6e, 0x63, 0x6c, 0x75, 0x64, 0x65, 0x2f, 0x63
        /*0032*/ 	.byte	0x75, 0x74, 0x6c, 0x61, 0x73, 0x73, 0x2f, 0x67, 0x65, 0x6d, 0x6d, 0x2f, 0x63, 0x6f, 0x6c, 0x6c
        /*0042*/ 	.byte	0x65, 0x63, 0x74, 0x69, 0x76, 0x65, 0x2f, 0x73, 0x6d, 0x39, 0x30, 0x5f, 0x6d, 0x6d, 0x61, 0x5f
        /*0052*/ 	.byte	0x74, 0x6d, 0x61, 0x5f, 0x67, 0x6d, 0x6d, 0x61, 0x5f, 0x73, 0x73, 0x5f, 0x77, 0x61, 0x72, 0x70
        /*0062*/ 	.byte	0x73, 0x70, 0x65, 0x63, 0x69, 0x61, 0x6c, 0x69, 0x7a, 0x65, 0x64, 0x2e, 0x68, 0x70, 0x70, 0x00
	.type		__unnamed_1,@object
	.size		__unnamed_1,(.L_0 - __unnamed_1)
__unnamed_1:
        /* <DEDUP_REMOVED lines=173> */
        /*0b42*/ 	.byte	0x6e, 0x74, 0x69, 0x74, 0x79, 0x5d, 0x00
.L_0:


//--------------------- .nv.shared._ZN7cutlass13device_kernelINS_4gemm6kernel13GemmUniversalIN4cute5tupleIJiiiiEEENS1_10collective13CollectiveMmaINS1_34MainloopSm90TmaGmmaWarpSpecializedILi5ENS5_IJNS4_1CILi1EEESB_SB_EEENS1_35KernelTmaWarpSpecializedCooperativeEEENS5_IJNSA_ILi256EEESF_NSA_ILi128EEEEEEaNS5_IJlSB_lEEEaSI_NS4_8TiledMMAINS4_8MMA_AtomIJNS4_4SM904GMMA27MMA_64x256x32_S32S8S8_SS_TNEEEENS4_6LayoutINS5_IJNSA_ILi2EEESB_SB_EEENS5_IJSB_NSA_ILi0EEESS_EEEEENS5_IJNS4_10UnderscoreESV_SV_EEEEENS4_13SM90_TMA_LOADENS4_14ComposedLayoutINS4_7SwizzleILi3ELi4ELi3EEENS4_18smem_ptr_flag_bitsILi8EEENSP_INS5_IJNSA_ILi8EEESG_EEENS5_IJSG_SB_EEEEEEEvNS4_8identityESY_S18_vS19_EENS_8epilogue10collective6detail29Sm90TmaWarpSpecializedAdapterINS1C_15DefaultEpilogueIaSI_SI_NS1B_6thread17LinearCombinationIaLi1EiiLNS1G_9ScaleType4KindE0ELNS_15FloatRoundStyleE2EaEENS1_15EpilogueDefaultEEEEEvvEEEEvNT_6ParamsE --------------------------
	.section	.nv.shared._ZN7cutlass13device_kernelINS_4gemm6kernel13GemmUniversalIN4cute5tupleIJiiiiEEENS1_10collective13CollectiveMmaINS1_34MainloopSm90TmaGmmaWarpSpecializedILi5ENS5_IJNS4_1CILi1EEESB_SB_EEENS1_35KernelTmaWarpSpecializedCooperativeEEENS5_IJNSA_ILi256EEESF_NSA_ILi128EEEEEEaNS5_IJlSB_lEEEaSI_NS4_8TiledMMAINS4_8MMA_AtomIJNS4_4SM904GMMA27MMA_64x256x32_S32S8S8_SS_TNEEEENS4_6LayoutINS5_IJNSA_ILi2EEESB_SB_EEENS5_IJSB_NSA_ILi0EEESS_EEEEENS5_IJNS4_10UnderscoreESV_SV_EEEEENS4_13SM90_TMA_LOADENS4_14ComposedLayoutINS4_7SwizzleILi3ELi4ELi3EEENS4_18smem_ptr_flag_bitsILi8EEENSP_INS5_IJNSA_ILi8EEESG_EEENS5_IJSG_SB_EEEEEEEvNS4_8identityESY_S18_vS19_EENS_8epilogue10collective6detail29Sm90TmaWarpSpecializedAdapterINS1C_15DefaultEpilogueIaSI_SI_NS1B_6thread17LinearCombinationIaLi1EiiLNS1G_9ScaleType4KindE0ELNS_15FloatRoundStyleE2EaEENS1_15EpilogueDefaultEEEEEvvEEEEvNT_6ParamsE,"aw",@nobits
	.sectionflags	@""
	.align	16
	.zero		1024


//--------------------- .nv.shared.reserved.0     --------------------------
	.section	.nv.shared.reserved.0,"aw",@nobits
	.weak		__nv_reservedSMEM_offset_0_alias
	.size		__nv_reservedSMEM_offset_0_alias, 0, 0
	.other		__nv_reservedSMEM_offset_0_alias,@"STO_CUDA_RESERVED_SHARED STV_DEFAULT"
__nv_reservedSMEM_offset_0_alias:
	.zero		0


//--------------------- .nv.global                --------------------------
	.section	.nv.global,"aw",@nobits
.nv.global:
	.type		_ZN39_INTERNAL_a5eb0f6a_4_k_cu_36a2444c_61824cute1_E,@object
	.size		_ZN39_INTERNAL_a5eb0f6a_4_k_cu_36a2444c_61824cute1_E,(_ZN39_INTERNAL_a5eb0f6a_4_k_cu_36a2444c_61824cuda3std3__45__cpo6cbeginE - _ZN39_INTERNAL_a5eb0f6a_4_k_cu_36a2444c_61824cute1_E)
_ZN39_INTERNAL_a5eb0f6a_4_k_cu_36a2444c_61824cute1_E:
	.zero		1
	.type		_ZN39_INTERNAL_a5eb0f6a_4_k_cu_36a2444c_61824cuda3std3__45__cpo6cbeginE,@object
	.size		_ZN39_INTERNAL_a5eb0f6a_4_k_cu_36a2444c_61824cuda3std3__45__cpo6cbeginE,(_ZN39_INTERNAL_a5eb0f6a_4_k_cu_36a2444c_61824cuda3std3__48in_placeE - _ZN39_INTERNAL_a5eb0f6a_4_k_cu_36a2444c_61824cuda3std3__45__cpo6cbeginE)
_ZN39_INTERNAL_a5eb0f6a_4_k_cu_36a2444c_61824cuda3std3__45__cpo6cbeginE:
	.zero		1
	.type		_ZN39_INTERNAL_a5eb0f6a_4_k_cu_36a2444c_61824cuda3std3__48in_placeE,@object
	.size		_ZN39_INTERNAL_a5eb0f6a_4_k_cu_36a2444c_61824cuda3std3__48in_placeE,(_ZN39_INTERNAL_a5eb0f6a_4_k_cu_36a2444c_61824cuda3std6ranges3__45__cpo9iter_moveE - _ZN39_INTERNAL_a5eb0f6a_4_k_cu_36a2444c_61824cuda3std3__48in_placeE)
_ZN39_INTERNAL_a5eb0f6a_4_k_cu_36a2444c_61824cuda3std3__48in_placeE:
	.zero		1
	.type		_ZN39_INTERNAL_a5eb0f6a_4_k_cu_36a2444c_61824cuda3std6ranges3__45__cpo9iter_moveE,@object
	.size		_ZN39_INTERNAL_a5eb0f6a_4_k_cu_36a2444c_61824cuda3std6ranges3__45__cpo9iter_moveE,(_ZN39_INTERNAL_a5eb0f6a_4_k_cu_36a2444c_61824cuda3std3__45__cpo5beginE - _ZN39_INTERNAL_a5eb0f6a_4_k_cu_36a2444c_61824cuda3std6ranges3__45__cpo9iter_moveE)
_ZN39_INTERNAL_a5eb0f6a_4_k_cu_36a2444c_61824cuda3std6ranges3__45__cpo9iter_moveE:
	.zero		1
	.type		_ZN39_INTERNAL_a5eb0f6a_4_k_cu_36a2444c_61824cuda3std3__45__cpo5beginE,@object
	.size		_ZN39_INTERNAL_a5eb0f6a_4_k_cu_36a2444c_61824cuda3std3__45__cpo5beginE,(_ZN39_INTERNAL_a5eb0f6a_4_k_cu_36a2444c_61824cuda3std3__441_GLOBAL__N__a5eb0f6a_4_k_cu_36a2444c_61826ignoreE - _ZN39_INTERNAL_a5eb0f6a_4_k_cu_36a2444c_61824cuda3std3__45__cpo5beginE)
_ZN39_INTERNAL_a5eb0f6a_4_k_cu_36a2444c_61824cuda3std3__45__cpo5beginE:
	.zero		1
	.type		_ZN39_INTERNAL_a5eb0f6a_4_k_cu_36a2444c_61824cuda3std3__441_GLOBAL__N__a5eb0f6a_4_k_cu_36a2444c_61826ignoreE,@object
	.size		_ZN39_INTERNAL_a5eb0f6a_4_k_cu_36a2444c_61824cuda3std3__441_GLOBAL__N__a5eb0f6a_4_k_cu_36a2444c_61826ignoreE,(_ZN39_INTERNAL_a5eb0f6a_4_k_cu_36a2444c_61824cute7productE - _ZN39_INTERNAL_a5eb0f6a_4_k_cu_36a2444c_61824cuda3std3__441_GLOBAL__N__a5eb0f6a_4_k_cu_36a2444c_61826ignoreE)
_ZN39_INTERNAL_a5eb0f6a_4_k_cu_36a2444c_61824cuda3std3__441_GLOBAL__N__a5eb0f6a_4_k_cu_36a2444c_61826ignoreE:
	.zero		1
	.type		_ZN39_INTERNAL_a5eb0f6a_4_k_cu_36a2444c_61824cute7productE,@object
	.size		_ZN39_INTERNAL_a5eb0f6a_4_k_cu_36a2444c_61824cute7productE,(_ZN39_INTERNAL_a5eb0f6a_4_k_cu_36a2444c_61824cuda3std3__45__cpo3endE - _ZN39_INTERNAL_a5eb0f6a_4_k_cu_36a2444c_61824cute7productE)
_ZN39_INTERNAL_a5eb0f6a_4_k_cu_36a2444c_61824cute7productE:
	.zero		1
	.type		_ZN39_INTERNAL_a5eb0f6a_4_k_cu_36a2444c_61824cuda3std3__45__cpo3endE,@object
	.size		_ZN39_INTERNAL_a5eb0f6a_4_k_cu_36a2444c_61824cuda3std3__45__cpo3endE,(_ZN39_INTERNAL_a5eb0f6a_4_k_cu_36a2444c_61824cuda3std3__419piecewise_constructE - _ZN39_INTERNAL_a5eb0f6a_4_k_cu_36a2444c_61824cuda3std3__45__cpo3endE)
_ZN39_INTERNAL_a5eb0f6a_4_k_cu_36a2444c_61824cuda3std3__45__cpo3endE:
	.zero		1
	.type		_ZN39_INTERNAL_a5eb0f6a_4_k_cu_36a2444c_61824cuda3std3__419piecewise_constructE,@object
	.size		_ZN39_INTERNAL_a5eb0f6a_4_k_cu_36a2444c_61824cuda3std3__419piecewise_constructE,(_ZN39_INTERNAL_a5eb0f6a_4_k_cu_36a2444c_61824cuda3std3__45__cpo4cendE - _ZN39_INTERNAL_a5eb0f6a_4_k_cu_36a2444c_61824cuda3std3__419piecewise_constructE)
_ZN39_INTERNAL_a5eb0f6a_4_k_cu_36a2444c_61824cuda3std3__419piecewise_constructE:
	.zero		1
	.type		_ZN39_INTERNAL_a5eb0f6a_4_k_cu_36a2444c_61824cuda3std3__45__cpo4cendE,@object
	.size		_ZN39_INTERNAL_a5eb0f6a_4_k_cu_36a2444c_61824cuda3std3__45__cpo4cendE,(_ZN39_INTERNAL_a5eb0f6a_4_k_cu_36a2444c_61824cuda3std6ranges3__45__cpo4swapE - _ZN39_INTERNAL_a5eb0f6a_4_k_cu_36a2444c_61824cuda3std3__45__cpo4cendE)
_ZN39_INTERNAL_a5eb0f6a_4_k_cu_36a2444c_61824cuda3std3__45__cpo4cendE:
	.zero		1
	.type		_ZN39_INTERNAL_a5eb0f6a_4_k_cu_36a2444c_61824cuda3std6ranges3__45__cpo4swapE,@object
	.size		_ZN39_INTERNAL_a5eb0f6a_4_k_cu_36a2444c_61824cuda3std6ranges3__45__cpo4swapE,(.L_8 - _ZN39_INTERNAL_a5eb0f6a_4_k_cu_36a2444c_61824cuda3std6ranges3__45__cpo4swapE)
_ZN39_INTERNAL_a5eb0f6a_4_k_cu_36a2444c_61824cuda3std6ranges3__45__cpo4swapE:
	.zero		1
.L_8:


//--------------------- .nv.constant0._ZN7cutlass13device_kernelINS_4gemm6kernel13GemmUniversalIN4cute5tupleIJiiiiEEENS1_10collective13CollectiveMmaINS1_34MainloopSm90TmaGmmaWarpSpecializedILi5ENS5_IJNS4_1CILi1EEESB_SB_EEENS1_35KernelTmaWarpSpecializedCooperativeEEENS5_IJNSA_ILi256EEESF_NSA_ILi128EEEEEEaNS5_IJlSB_lEEEaSI_NS4_8TiledMMAINS4_8MMA_AtomIJNS4_4SM904GMMA27MMA_64x256x32_S32S8S8_SS_TNEEEENS4_6LayoutINS5_IJNSA_ILi2EEESB_SB_EEENS5_IJSB_NSA_ILi0EEESS_EEEEENS5_IJNS4_10UnderscoreESV_SV_EEEEENS4_13SM90_TMA_LOADENS4_14ComposedLayoutINS4_7SwizzleILi3ELi4ELi3EEENS4_18smem_ptr_flag_bitsILi8EEENSP_INS5_IJNSA_ILi8EEESG_EEENS5_IJSG_SB_EEEEEEEvNS4_8identityESY_S18_vS19_EENS_8epilogue10collective6detail29Sm90TmaWarpSpecializedAdapterINS1C_15DefaultEpilogueIaSI_SI_NS1B_6thread17LinearCombinationIaLi1EiiLNS1G_9ScaleType4KindE0ELNS_15FloatRoundStyleE2EaEENS1_15EpilogueDefaultEEEEEvvEEEEvNT_6ParamsE --------------------------
	.section	.nv.constant0._ZN7cutlass13device_kernelINS_4gemm6kernel13GemmUniversalIN4cute5tupleIJiiiiEEENS1_10collective13CollectiveMmaINS1_34MainloopSm90TmaGmmaWarpSpecializedILi5ENS5_IJNS4_1CILi1EEESB_SB_EEENS1_35KernelTmaWarpSpecializedCooperativeEEENS5_IJNSA_ILi256EEESF_NSA_ILi128EEEEEEaNS5_IJlSB_lEEEaSI_NS4_8TiledMMAINS4_8MMA_AtomIJNS4_4SM904GMMA27MMA_64x256x32_S32S8S8_SS_TNEEEENS4_6LayoutINS5_IJNSA_ILi2EEESB_SB_EEENS5_IJSB_NSA_ILi0EEESS_EEEEENS5_IJNS4_10UnderscoreESV_SV_EEEEENS4_13SM90_TMA_LOADENS4_14ComposedLayoutINS4_7SwizzleILi3ELi4ELi3EEENS4_18smem_ptr_flag_bitsILi8EEENSP_INS5_IJNSA_ILi8EEESG_EEENS5_IJSG_SB_EEEEEEEvNS4_8identityESY_S18_vS19_EENS_8epilogue10collective6detail29Sm90TmaWarpSpecializedAdapterINS1C_15DefaultEpilogueIaSI_SI_NS1B_6thread17LinearCombinationIaLi1EiiLNS1G_9ScaleType4KindE0ELNS_15FloatRoundStyleE2EaEENS1_15EpilogueDefaultEEEEEvvEEEEvNT_6ParamsE,"a",@progbits
	.sectionflags	@""
	.align	4
.nv.constant0._ZN7cutlass13device_kernelINS_4gemm6kernel13GemmUniversalIN4cute5tupleIJiiiiEEENS1_10collective13CollectiveMmaINS1_34MainloopSm90TmaGmmaWarpSpecializedILi5ENS5_IJNS4_1CILi1EEESB_SB_EEENS1_35KernelTmaWarpSpecializedCooperativeEEENS5_IJNSA_ILi256EEESF_NSA_ILi128EEEEEEaNS5_IJlSB_lEEEaSI_NS4_8TiledMMAINS4_8MMA_AtomIJNS4_4SM904GMMA27MMA_64x256x32_S32S8S8_SS_TNEEEENS4_6LayoutINS5_IJNSA_ILi2EEESB_SB_EEENS5_IJSB_NSA_ILi0EEESS_EEEEENS5_IJNS4_10UnderscoreESV_SV_EEEEENS4_13SM90_TMA_LOADENS4_14ComposedLayoutINS4_7SwizzleILi3ELi4ELi3EEENS4_18smem_ptr_flag_bitsILi8EEENSP_INS5_IJNSA_ILi8EEESG_EEENS5_IJSG_SB_EEEEEEEvNS4_8identityESY_S18_vS19_EENS_8epilogue10collective6detail29Sm90TmaWarpSpecializedAdapterINS1C_15DefaultEpilogueIaSI_SI_NS1B_6thread17LinearCombinationIaLi1EiiLNS1G_9ScaleType4KindE0ELNS_15FloatRoundStyleE2EaEENS1_15EpilogueDefaultEEEEEvvEEEEvNT_6ParamsE:
	.zero		1664


//--------------------- SYMBOLS --------------------------

	.type		.nv.reservedSmem.offset0,@object
	.size		.nv.reservedSmem.offset0,0x4
	.type		__assertfail,@function
